// auto-generated by cutlass_sweep.epilogue — config: {"arch": "sm_90", "cluster_m": 1, "cluster_n": 1, "dtype": "bf16", "fusion": "bias", "tile_k": 64, "tile_m": 256, "tile_n": 128}
#include "cutlass/cutlass.h"
#include "cutlass/gemm/collective/collective_builder.hpp"
#include "cutlass/gemm/device/gemm_universal_adapter.h"
#include "cutlass/gemm/kernel/gemm_universal.hpp"
#include "cutlass/epilogue/collective/collective_builder.hpp"
#include "cutlass/epilogue/fusion/operations.hpp"
#include "cutlass/epilogue/thread/activation.h"

using Elem = cutlass::bfloat16_t;
using Acc  = float;
using TileShape    = cute::Shape<cute::_256, cute::_128, cute::_64>;
using ClusterShape = cute::Shape<cute::_1, cute::_1, cute::_1>;
using FusionOp     = cutlass::epilogue::fusion::LinCombPerRowBias<Elem, Acc>;

using CollectiveEpilogue = typename cutlass::epilogue::collective::CollectiveBuilder<
    cutlass::arch::Sm90, cutlass::arch::OpClassTensorOp,
    TileShape, ClusterShape,
    cutlass::epilogue::collective::EpilogueTileAuto,
    Acc, Acc,
    Elem, cutlass::layout::RowMajor, 128 / cutlass::sizeof_bits<Elem>::value,
    Elem, cutlass::layout::RowMajor, 128 / cutlass::sizeof_bits<Elem>::value,
    cutlass::epilogue::TmaWarpSpecializedCooperative,
    FusionOp
  >::CollectiveOp;

using CollectiveMainloop = typename cutlass::gemm::collective::CollectiveBuilder<
    cutlass::arch::Sm90, cutlass::arch::OpClassTensorOp,
    Elem, cutlass::layout::RowMajor, 128 / cutlass::sizeof_bits<Elem>::value,
    Elem, cutlass::layout::ColumnMajor, 128 / cutlass::sizeof_bits<Elem>::value,
    Acc,
    TileShape, ClusterShape,
    cutlass::gemm::collective::StageCountAutoCarveout<
        static_cast<int>(sizeof(typename CollectiveEpilogue::SharedStorage))>,
    cutlass::gemm::KernelTmaWarpSpecializedCooperative
  >::CollectiveOp;

using GemmKernel = cutlass::gemm::kernel::GemmUniversal<
    cute::Shape<int,int,int,int>, CollectiveMainloop, CollectiveEpilogue>;
using Gemm = cutlass::gemm::device::GemmUniversalAdapter<GemmKernel>;

auto* _anchor = &cutlass::device_kernel<GemmKernel>;


// ===== COMPILED SASS (sm_90a) =====

	.target	sm_90a

	.elftype	@"ET_EXEC"


//--------------------- .note.nv.tkinfo           --------------------------
	.section	.note.nv.tkinfo,"",@"SHT_NOTE"
	.sectionflags	@"SHF_NOTE_NV_TKINFO"
	.tkinfo
        /*0018*/ 	.word	0x00000002
        /*0030*/ 	.string	""
        /*0030*/ 	.string	"ptxas"
        /*0030*/ 	.string	"Cuda compilation tools, release 13.0, V13.0.88"
        /*0030*/ 	.string	"Build cuda_13.0.r13.0/compiler.36424714_0"
        /*0030*/ 	.string	"-arch sm_90a -m 64 "



//--------------------- .note.nv.cuinfo           --------------------------
	.section	.note.nv.cuinfo,"",@"SHT_NOTE"
	.sectionflags	@"SHF_NOTE_NV_CUINFO"
        /*0018*/ 	.short	0x0002
        /*001a*/ 	.short	0x005a
        /*001c*/ 	.short	0x0082
	.zero		2


//--------------------- .nv.info                  --------------------------
	.section	.nv.info,"",@"SHT_CUDA_INFO"
	.align	4


	//----- nvinfo : EIATTR_REGCOUNT
	.align		4
        /*0000*/ 	.byte	0x04, 0x2f
        /*0002*/ 	.short	(.L_18 - .L_17)
	.align		4
.L_17:
        /*0004*/ 	.word	index@(_ZN7cutlass13device_kernelINS_4gemm6kernel13GemmUniversalIN4cute5tupleIJiiiiEEENS1_10collective13CollectiveMmaINS1_34MainloopSm90TmaGmmaWarpSpecializedILi4ENS5_IJNS4_1CILi1EEESB_SB_EEENS1_35KernelTmaWarpSpecializedCooperativeEEENS5_IJNSA_ILi256EEENSA_ILi128EEENSA_ILi64EEEEEENS_10bfloat16_tENS5_IJlSB_lEEESJ_SK_NS4_8TiledMMAINS4_8MMA_AtomIJNS4_4SM904GMMA28MMA_64x128x16_F32BF16BF16_SSILNSO_5MajorE0ELSQ_0ELNSO_7ScaleInE1ELSR_1EEEEEENS4_6LayoutINS5_IJNSA_ILi2EEESB_SB_EEENS5_IJSB_NSA_ILi0EEESX_EEEEENS5_IJNS4_10UnderscoreES10_S10_EEEEENS4_13SM90_TMA_LOADENS4_14ComposedLayoutINS4_7SwizzleILi3ELi4ELi3EEENS4_18smem_ptr_flag_bitsILi16EEENSU_INS5_IJNSA_ILi8EEESH_EEENS5_IJSH_SB_EEEEEEEvNS4_8identityES13_S1D_vS1E_EENS_8epilogue10collective18CollectiveEpilogueINS1G_22Sm90TmaWarpSpecializedILi4ELi2ELi16ELb1ELb0EEEJSI_NS5_IJSG_NSA_ILi32EEEEEESJ_SK_SJ_SK_NS1G_6fusion15FusionCallbacksIS1K_NS1N_17LinCombPerRowBiasISJ_fSJ_SJ_fLi8ELNS_15FloatRoundStyleE2EEESI_S1M_JEEES13_NS14_INS15_ILi2ELi4ELi3EEES18_NSU_INS5_IJS19_S1L_EEENS5_IJS1L_SB_EEEEEEENS4_17SM75_U32x4_LDSM_NENS4_14SM90_TMA_STOREES1X_NS4_17SM90_U32x4_STSM_NENS4_9Copy_AtomIJS20_NS_6half_tEEEEvEEEvvEEEEvNT_6ParamsE)
        /*0008*/ 	.word	0x000000a8


	//----- nvinfo : EIATTR_FRAME_SIZE
	.align		4
.L_18:
        /*000c*/ 	.byte	0x04, 0x11
        /*000e*/ 	.short	(.L_20 - .L_19)
	.align		4
.L_19:
        /*0010*/ 	.word	index@(_ZN7cutlass13device_kernelINS_4gemm6kernel13GemmUniversalIN4cute5tupleIJiiiiEEENS1_10collective13CollectiveMmaINS1_34MainloopSm90TmaGmmaWarpSpecializedILi4ENS5_IJNS4_1CILi1EEESB_SB_EEENS1_35KernelTmaWarpSpecializedCooperativeEEENS5_IJNSA_ILi256EEENSA_ILi128EEENSA_ILi64EEEEEENS_10bfloat16_tENS5_IJlSB_lEEESJ_SK_NS4_8TiledMMAINS4_8MMA_AtomIJNS4_4SM904GMMA28MMA_64x128x16_F32BF16BF16_SSILNSO_5MajorE0ELSQ_0ELNSO_7ScaleInE1ELSR_1EEEEEENS4_6LayoutINS5_IJNSA_ILi2EEESB_SB_EEENS5_IJSB_NSA_ILi0EEESX_EEEEENS5_IJNS4_10UnderscoreES10_S10_EEEEENS4_13SM90_TMA_LOADENS4_14ComposedLayoutINS4_7SwizzleILi3ELi4ELi3EEENS4_18smem_ptr_flag_bitsILi16EEENSU_INS5_IJNSA_ILi8EEESH_EEENS5_IJSH_SB_EEEEEEEvNS4_8identityES13_S1D_vS1E_EENS_8epilogue10collective18CollectiveEpilogueINS1G_22Sm90TmaWarpSpecializedILi4ELi2ELi16ELb1ELb0EEEJSI_NS5_IJSG_NSA_ILi32EEEEEESJ_SK_SJ_SK_NS1G_6fusion15FusionCallbacksIS1K_NS1N_17LinCombPerRowBiasISJ_fSJ_SJ_fLi8ELNS_15FloatRoundStyleE2EEESI_S1M_JEEES13_NS14_INS15_ILi2ELi4ELi3EEES18_NSU_INS5_IJS19_S1L_EEENS5_IJS1L_SB_EEEEEEENS4_17SM75_U32x4_LDSM_NENS4_14SM90_TMA_STOREES1X_NS4_17SM90_U32x4_STSM_NENS4_9Copy_AtomIJS20_NS_6half_tEEEEvEEEvvEEEEvNT_6ParamsE)
        /*0014*/ 	.word	0x00000000


	//----- nvinfo : EIATTR_MIN_STACK_SIZE
	.align		4
.L_20:
        /*0018*/ 	.byte	0x04, 0x12
        /*001a*/ 	.short	(.L_22 - .L_21)
	.align		4
.L_21:
        /*001c*/ 	.word	index@(_ZN7cutlass13device_kernelINS_4gemm6kernel13GemmUniversalIN4cute5tupleIJiiiiEEENS1_10collective13CollectiveMmaINS1_34MainloopSm90TmaGmmaWarpSpecializedILi4ENS5_IJNS4_1CILi1EEESB_SB_EEENS1_35KernelTmaWarpSpecializedCooperativeEEENS5_IJNSA_ILi256EEENSA_ILi128EEENSA_ILi64EEEEEENS_10bfloat16_tENS5_IJlSB_lEEESJ_SK_NS4_8TiledMMAINS4_8MMA_AtomIJNS4_4SM904GMMA28MMA_64x128x16_F32BF16BF16_SSILNSO_5MajorE0ELSQ_0ELNSO_7ScaleInE1ELSR_1EEEEEENS4_6LayoutINS5_IJNSA_ILi2EEESB_SB_EEENS5_IJSB_NSA_ILi0EEESX_EEEEENS5_IJNS4_10UnderscoreES10_S10_EEEEENS4_13SM90_TMA_LOADENS4_14ComposedLayoutINS4_7SwizzleILi3ELi4ELi3EEENS4_18smem_ptr_flag_bitsILi16EEENSU_INS5_IJNSA_ILi8EEESH_EEENS5_IJSH_SB_EEEEEEEvNS4_8identityES13_S1D_vS1E_EENS_8epilogue10collective18CollectiveEpilogueINS1G_22Sm90TmaWarpSpecializedILi4ELi2ELi16ELb1ELb0EEEJSI_NS5_IJSG_NSA_ILi32EEEEEESJ_SK_SJ_SK_NS1G_6fusion15FusionCallbacksIS1K_NS1N_17LinCombPerRowBiasISJ_fSJ_SJ_fLi8ELNS_15FloatRoundStyleE2EEESI_S1M_JEEES13_NS14_INS15_ILi2ELi4ELi3EEES18_NSU_INS5_IJS19_S1L_EEENS5_IJS1L_SB_EEEEEEENS4_17SM75_U32x4_LDSM_NENS4_14SM90_TMA_STOREES1X_NS4_17SM90_U32x4_STSM_NENS4_9Copy_AtomIJS20_NS_6half_tEEEEvEEEvvEEEEvNT_6ParamsE)
        /*0020*/ 	.word	0x00000000
.L_22:


//--------------------- .nv.compat                --------------------------
	.section	.nv.compat,"",@"SHT_CUDA_COMPAT_INFO"
	.align	4
        /*0000*/ 	.byte	0x02, 0x09, 0x01, 0x00, 0x02, 0x02, 0x04, 0x00, 0x02, 0x05, 0x05, 0x00, 0x03, 0x07, 0x01, 0x01
        /*0010*/ 	.byte	0x02, 0x03, 0x01, 0x00, 0x02, 0x06, 0x01, 0x00, 0x04, 0x0b, 0x08, 0x00, 0x00, 0x00, 0x00, 0x00
        /*0020*/ 	.byte	0x00, 0x00, 0x00, 0x00


//--------------------- .nv.info._ZN7cutlass13device_kernelINS_4gemm6kernel13GemmUniversalIN4cute5tupleIJiiiiEEENS1_10collective13CollectiveMmaINS1_34MainloopSm90TmaGmmaWarpSpecializedILi4ENS5_IJNS4_1CILi1EEESB_SB_EEENS1_35KernelTmaWarpSpecializedCooperativeEEENS5_IJNSA_ILi256EEENSA_ILi128EEENSA_ILi64EEEEEENS_10bfloat16_tENS5_IJlSB_lEEESJ_SK_NS4_8TiledMMAINS4_8MMA_AtomIJNS4_4SM904GMMA28MMA_64x128x16_F32BF16BF16_SSILNSO_5MajorE0ELSQ_0ELNSO_7ScaleInE1ELSR_1EEEEEENS4_6LayoutINS5_IJNSA_ILi2EEESB_SB_EEENS5_IJSB_NSA_ILi0EEESX_EEEEENS5_IJNS4_10UnderscoreES10_S10_EEEEENS4_13SM90_TMA_LOADENS4_14ComposedLayoutINS4_7SwizzleILi3ELi4ELi3EEENS4_18smem_ptr_flag_bitsILi16EEENSU_INS5_IJNSA_ILi8EEESH_EEENS5_IJSH_SB_EEEEEEEvNS4_8identityES13_S1D_vS1E_EENS_8epilogue10collective18CollectiveEpilogueINS1G_22Sm90TmaWarpSpecializedILi4ELi2ELi16ELb1ELb0EEEJSI_NS5_IJSG_NSA_ILi32EEEEEESJ_SK_SJ_SK_NS1G_6fusion15FusionCallbacksIS1K_NS1N_17LinCombPerRowBiasISJ_fSJ_SJ_fLi8ELNS_15FloatRoundStyleE2EEESI_S1M_JEEES13_NS14_INS15_ILi2ELi4ELi3EEES18_NSU_INS5_IJS19_S1L_EEENS5_IJS1L_SB_EEEEEEENS4_17SM75_U32x4_LDSM_NENS4_14SM90_TMA_STOREES1X_NS4_17SM90_U32x4_STSM_NENS4_9Copy_AtomIJS20_NS_6half_tEEEEvEEEvvEEEEvNT_6ParamsE --------------------------
	.section	.nv.info._ZN7cutlass13device_kernelINS_4gemm6kernel13GemmUniversalIN4cute5tupleIJiiiiEEENS1_10collective13CollectiveMmaINS1_34MainloopSm90TmaGmmaWarpSpecializedILi4ENS5_IJNS4_1CILi1EEESB_SB_EEENS1_35KernelTmaWarpSpecializedCooperativeEEENS5_IJNSA_ILi256EEENSA_ILi128EEENSA_ILi64EEEEEENS_10bfloat16_tENS5_IJlSB_lEEESJ_SK_NS4_8TiledMMAINS4_8MMA_AtomIJNS4_4SM904GMMA28MMA_64x128x16_F32BF16BF16_SSILNSO_5MajorE0ELSQ_0ELNSO_7ScaleInE1ELSR_1EEEEEENS4_6LayoutINS5_IJNSA_ILi2EEESB_SB_EEENS5_IJSB_NSA_ILi0EEESX_EEEEENS5_IJNS4_10UnderscoreES10_S10_EEEEENS4_13SM90_TMA_LOADENS4_14ComposedLayoutINS4_7SwizzleILi3ELi4ELi3EEENS4_18smem_ptr_flag_bitsILi16EEENSU_INS5_IJNSA_ILi8EEESH_EEENS5_IJSH_SB_EEEEEEEvNS4_8identityES13_S1D_vS1E_EENS_8epilogue10collective18CollectiveEpilogueINS1G_22Sm90TmaWarpSpecializedILi4ELi2ELi16ELb1ELb0EEEJSI_NS5_IJSG_NSA_ILi32EEEEEESJ_SK_SJ_SK_NS1G_6fusion15FusionCallbacksIS1K_NS1N_17LinCombPerRowBiasISJ_fSJ_SJ_fLi8ELNS_15FloatRoundStyleE2EEESI_S1M_JEEES13_NS14_INS15_ILi2ELi4ELi3EEES18_NSU_INS5_IJS19_S1L_EEENS5_IJS1L_SB_EEEEEEENS4_17SM75_U32x4_LDSM_NENS4_14SM90_TMA_STOREES1X_NS4_17SM90_U32x4_STSM_NENS4_9Copy_AtomIJS20_NS_6half_tEEEEvEEEvvEEEEvNT_6ParamsE,"",@"SHT_CUDA_INFO"
	.sectionflags	@""
	.align	4


	//----- nvinfo : EIATTR_CUDA_API_VERSION
	.align		4
        /*0000*/ 	.byte	0x04, 0x37
        /*0002*/ 	.short	(.L_24 - .L_23)
.L_23:
        /*0004*/ 	.word	0x00000082


	//----- nvinfo : EIATTR_KPARAM_INFO
	.align		4
.L_24:
        /*0008*/ 	.byte	0x04, 0x17
        /*000a*/ 	.short	(.L_26 - .L_25)
.L_25:
        /*000c*/ 	.word	0x00000000
        /*0010*/ 	.short	0x0000
        /*0012*/ 	.short	0x0070
        /*0014*/ 	.byte	0x00, 0xf0, 0x01, 0x1c


	//----- nvinfo : EIATTR_SPARSE_MMA_MASK
	.align		4
.L_26:
        /*0018*/ 	.byte	0x03, 0x50
        /*001a*/ 	.short	0x0000


	//----- nvinfo : EIATTR_MAXREG_COUNT
	.align		4
        /*001c*/ 	.byte	0x03, 0x1b
        /*001e*/ 	.short	0x00a8


	//----- nvinfo : EIATTR_NUM_BARRIERS
	.align		4
        /*0020*/ 	.byte	0x02, 0x4c
        /*0022*/ 	.byte	0x02
	.zero		1


	//----- nvinfo : EIATTR_EXTERNS
	.align		4
        /*0024*/ 	.byte	0x04, 0x0f
        /*0026*/ 	.short	(.L_28 - .L_27)


	//   ....[0]....
	.align		4
.L_27:
        /*0028*/ 	.word	index@(__assertfail)


	//----- nvinfo : EIATTR_MERCURY_ISA_VERSION
	.align		4
.L_28:
        /*002c*/ 	.byte	0x03, 0x5f
        /*002e*/ 	.short	0x0101


	//----- nvinfo : EIATTR_INT_WARP_WIDE_INSTR_OFFSETS
	.align		4
        /*0030*/ 	.byte	0x04, 0x31
        /*0032*/ 	.short	(.L_30 - .L_29)


	//   ....[0]....
.L_29:
        /*0034*/ 	.word	0x000008b0


	//   ....[1]....
        /*0038*/ 	.word	0x000008c0


	//   ....[2]....
        /*003c*/ 	.word	0x00000960


	//----- nvinfo : EIATTR_COOP_GROUP_MASK_REGIDS
	.align		4
.L_30:
        /*0040*/ 	.byte	0x04, 0x29
        /*0042*/ 	.short	(.L_32 - .L_31)


	//   ....[0]....
.L_31:
        /*0044*/ 	.word	0xffffffff


	//   ....[1]....
        /*0048*/ 	.word	0xffffffff


	//   ....[2]....
        /*004c*/ 	.word	0xffffffff


	//   ....[3]....
        /*0050*/ 	.word	0xffffffff


	//   ....[4]....
        /*0054*/ 	.word	0xffffffff


	//   ....[5]....
        /*0058*/ 	.word	0xffffffff


	//----- nvinfo : EIATTR_COOP_GROUP_INSTR_OFFSETS
	.align		4
.L_32:
        /*005c*/ 	.byte	0x04, 0x28
        /*005e*/ 	.short	(.L_34 - .L_33)


	//   ....[0]....
.L_33:
        /*0060*/ 	.word	0x00000070


	//   ....[1]....
        /*0064*/ 	.word	0x00000080


	//   ....[2]....
        /*0068*/ 	.word	0x00000430


	//   ....[3]....
        /*006c*/ 	.word	0x000005c0


	//   ....[4]....
        /*0070*/ 	.word	0x00000770


	//   ....[5]....
        /*0074*/ 	.word	0x000014d0


	//----- nvinfo : EIATTR_REG_RECONFIG
	.align		4
.L_34:
        /*0078*/ 	.byte	0x01, 0x54
	.zero		2


	//----- nvinfo : EIATTR_SYSCALL_OFFSETS
	.align		4
        /*007c*/ 	.byte	0x04, 0x46
        /*007e*/ 	.short	(.L_36 - .L_35)


	//   ....[0]....
.L_35:
        /*0080*/ 	.word	0x000016a0


	//   ....[1]....
        /*0084*/ 	.word	0x00002330


	//   ....[2]....
        /*0088*/ 	.word	0x00002420


	//----- nvinfo : EIATTR_MBARRIER_INSTR_OFFSETS
	.align		4
.L_36:
        /*008c*/ 	.byte	0x04, 0x39
        /*008e*/ 	.short	(.L_38 - .L_37)


	//   ....[0]....
.L_37:
        /*0090*/ 	.word	0x00000530
        /*0094*/ 	.word	0x000000ff
        /*0098*/ 	.word	0x00000000
        /*009c*/ 	.short	0x0100
        /*009e*/ 	.byte	0x08
	.zero		1


	//   ....[1]....
        /*00a0*/ 	.word	0x00000540
        /*00a4*/ 	.word	0x000000ff
        /*00a8*/ 	.word	0x00000020
        /*00ac*/ 	.short	0x0100
        /*00ae*/ 	.byte	0x08
	.zero		1


	//   ....[2]....
        /*00b0*/ 	.word	0x00000550
        /*00b4*/ 	.word	0x000000ff
        /*00b8*/ 	.word	0x00000008
        /*00bc*/ 	.short	0x0100
        /*00be*/ 	.byte	0x08
	.zero		1


	//   ....[3]....
        /*00c0*/ 	.word	0x00000560
        /*00c4*/ 	.word	0x000000ff
        /*00c8*/ 	.word	0x00000028
        /*00cc*/ 	.short	0x0100
        /*00ce*/ 	.byte	0x08
	.zero		1


	//   ....[4]....
        /*00d0*/ 	.word	0x00000570
        /*00d4*/ 	.word	0x000000ff
        /*00d8*/ 	.word	0x00000010
        /*00dc*/ 	.short	0x0100
        /*00de*/ 	.byte	0x08
	.zero		1


	//   ....[5]....
        /*00e0*/ 	.word	0x00000580
        /*00e4*/ 	.word	0x000000ff
        /*00e8*/ 	.word	0x00000030
        /*00ec*/ 	.short	0x0100
        /*00ee*/ 	.byte	0x08
	.zero		1


	//   ....[6]....
        /*00f0*/ 	.word	0x00000590
        /*00f4*/ 	.word	0x000000ff
        /*00f8*/ 	.word	0x00000018
        /*00fc*/ 	.short	0x0100
        /*00fe*/ 	.byte	0x08
	.zero		1


	//   ....[7]....
        /*0100*/ 	.word	0x000005a0
        /*0104*/ 	.word	0x000000ff
        /*0108*/ 	.word	0x00000038
        /*010c*/ 	.short	0x0100
        /*010e*/ 	.byte	0x08
	.zero		1


	//   ....[8]....
        /*0110*/ 	.word	0x000006e0
        /*0114*/ 	.word	0x000000ff
        /*0118*/ 	.word	0x00000040
        /*011c*/ 	.short	0x0100
        /*011e*/ 	.byte	0x08
	.zero		1


	//   ....[9]....
        /*0120*/ 	.word	0x000006f0
        /*0124*/ 	.word	0x000000ff
        /*0128*/ 	.word	0x00000060
        /*012c*/ 	.short	0x0100
        /*012e*/ 	.byte	0x08
	.zero		1


	//   ....[10]....
        /*0130*/ 	.word	0x00000700
        /*0134*/ 	.word	0x000000ff
        /*0138*/ 	.word	0x00000048
        /*013c*/ 	.short	0x0100
        /*013e*/ 	.byte	0x08
	.zero		1


	//   ....[11]....
        /*0140*/ 	.word	0x00000710
        /*0144*/ 	.word	0x000000ff
        /*0148*/ 	.word	0x00000068
        /*014c*/ 	.short	0x0100
        /*014e*/ 	.byte	0x08
	.zero		1


	//   ....[12]....
        /*0150*/ 	.word	0x00000720
        /*0154*/ 	.word	0x000000ff
        /*0158*/ 	.word	0x00000050
        /*015c*/ 	.short	0x0100
        /*015e*/ 	.byte	0x08
	.zero		1


	//   ....[13]....
        /*0160*/ 	.word	0x00000730
        /*0164*/ 	.word	0x000000ff
        /*0168*/ 	.word	0x00000070
        /*016c*/ 	.short	0x0100
        /*016e*/ 	.byte	0x08
	.zero		1


	//   ....[14]....
        /*0170*/ 	.word	0x00000740
        /*0174*/ 	.word	0x000000ff
        /*0178*/ 	.word	0x00000058
        /*017c*/ 	.short	0x0100
        /*017e*/ 	.byte	0x08
	.zero		1


	//   ....[15]....
        /*0180*/ 	.word	0x00000750
        /*0184*/ 	.word	0x000000ff
        /*0188*/ 	.word	0x00000078
        /*018c*/ 	.short	0x0100
        /*018e*/ 	.byte	0x08
	.zero		1


	//   ....[16]....
        /*0190*/ 	.word	0x00000a00
        /*0194*/ 	.word	0x000000ff
        /*0198*/ 	.word	0x00000080
        /*019c*/ 	.short	0x0100
        /*019e*/ 	.byte	0x08
	.zero		1


	//   ....[17]....
        /*01a0*/ 	.word	0x00000a60
        /*01a4*/ 	.word	0x000000ff
        /*01a8*/ 	.word	0x00000088
        /*01ac*/ 	.short	0x0100
        /*01ae*/ 	.byte	0x08
	.zero		1


	//   ....[18]....
        /*01b0*/ 	.word	0x00001720
        /*01b4*/ 	.word	0x00000003
        /*01b8*/ 	.word	0x00000000
        /*01bc*/ 	.short	0x010a
        /*01be*/ 	.byte	0x3f
	.zero		1


	//   ....[19]....
        /*01c0*/ 	.word	0x00001760
        /*01c4*/ 	.word	0x00000003
        /*01c8*/ 	.word	0x00000000
        /*01cc*/ 	.short	0x010a
        /*01ce*/ 	.byte	0x3f
	.zero		1


	//   ....[20]....
        /*01d0*/ 	.word	0x00001c00
        /*01d4*/ 	.word	0x000000ff
        /*01d8*/ 	.word	0x00000000
        /*01dc*/ 	.short	0x010a
        /*01de*/ 	.byte	0x04
	.zero		1


	//   ....[21]....
        /*01e0*/ 	.word	0x00001c40
        /*01e4*/ 	.word	0x000000ff
        /*01e8*/ 	.word	0x00000000
        /*01ec*/ 	.short	0x010a
        /*01ee*/ 	.byte	0x04
	.zero		1


	//   ....[22]....
        /*01f0*/ 	.word	0x00001fe0
        /*01f4*/ 	.word	0x000000ff
        /*01f8*/ 	.word	0x00000000
        /*01fc*/ 	.short	0x0101
        /*01fe*/ 	.byte	0x04
	.zero		1


	//   ....[23]....
        /*0200*/ 	.word	0x00002190
        /*0204*/ 	.word	0x000000ff
        /*0208*/ 	.word	0x00000000
        /*020c*/ 	.short	0x0101
        /*020e*/ 	.byte	0x04
	.zero		1


	//   ....[24]....
        /*0210*/ 	.word	0x00002dd0
        /*0214*/ 	.word	0x000000ff
        /*0218*/ 	.word	0x00000040
        /*021c*/ 	.short	0x010a
        /*021e*/ 	.byte	0x33
	.zero		1


	//   ....[25]....
        /*0220*/ 	.word	0x000036d0
        /*0224*/ 	.word	0x000000ff
        /*0228*/ 	.word	0x00000000
        /*022c*/ 	.short	0x0101
        /*022e*/ 	.byte	0x04
	.zero		1


	//   ....[26]....
        /*0230*/ 	.word	0x000037a0
        /*0234*/ 	.word	0x00000004
        /*0238*/ 	.word	0x00000040
        /*023c*/ 	.short	0x010a
        /*023e*/ 	.byte	0x3f
	.zero		1


	//   ....[27]....
        /*0240*/ 	.word	0x00003ee0
        /*0244*/ 	.word	0x000000ff
        /*0248*/ 	.word	0x00000000
        /*024c*/ 	.short	0x0101
        /*024e*/ 	.byte	0x04
	.zero		1


	//   ....[28]....
        /*0250*/ 	.word	0x00003fd0
        /*0254*/ 	.word	0x00000004
        /*0258*/ 	.word	0x00000040
        /*025c*/ 	.short	0x010a
        /*025e*/ 	.byte	0x3f
	.zero		1


	//   ....[29]....
        /*0260*/ 	.word	0x00004730
        /*0264*/ 	.word	0x000000ff
        /*0268*/ 	.word	0x00000000
        /*026c*/ 	.short	0x0101
        /*026e*/ 	.byte	0x04
	.zero		1


	//   ....[30]....
        /*0270*/ 	.word	0x00004810
        /*0274*/ 	.word	0x00000005
        /*0278*/ 	.word	0x00000040
        /*027c*/ 	.short	0x010a
        /*027e*/ 	.byte	0x3f
	.zero		1


	//   ....[31]....
        /*0280*/ 	.word	0x00004f80
        /*0284*/ 	.word	0x000000ff
        /*0288*/ 	.word	0x00000000
        /*028c*/ 	.short	0x0101
        /*028e*/ 	.byte	0x04
	.zero		1


	//   ....[32]....
        /*0290*/ 	.word	0x00005060
        /*0294*/ 	.word	0x00000004
        /*0298*/ 	.word	0x00000040
        /*029c*/ 	.short	0x010a
        /*029e*/ 	.byte	0x3f
	.zero		1


	//   ....[33]....
        /*02a0*/ 	.word	0x000057b0
        /*02a4*/ 	.word	0x000000ff
        /*02a8*/ 	.word	0x00000000
        /*02ac*/ 	.short	0x0101
        /*02ae*/ 	.byte	0x04
	.zero		1


	//   ....[34]....
        /*02b0*/ 	.word	0x00005890
        /*02b4*/ 	.word	0x00000004
        /*02b8*/ 	.word	0x00000040
        /*02bc*/ 	.short	0x010a
        /*02be*/ 	.byte	0x3f
	.zero		1


	//   ....[35]....
        /*02c0*/ 	.word	0x00005fe0
        /*02c4*/ 	.word	0x000000ff
        /*02c8*/ 	.word	0x00000000
        /*02cc*/ 	.short	0x0101
        /*02ce*/ 	.byte	0x04
	.zero		1


	//   ....[36]....
        /*02d0*/ 	.word	0x000060c0
        /*02d4*/ 	.word	0x00000004
        /*02d8*/ 	.word	0x00000040
        /*02dc*/ 	.short	0x010a
        /*02de*/ 	.byte	0x3f
	.zero		1


	//   ....[37]....
        /*02e0*/ 	.word	0x00006810
        /*02e4*/ 	.word	0x000000ff
        /*02e8*/ 	.word	0x00000000
        /*02ec*/ 	.short	0x0101
        /*02ee*/ 	.byte	0x04
	.zero		1


	//   ....[38]....
        /*02f0*/ 	.word	0x000068e0
        /*02f4*/ 	.word	0x00000004
        /*02f8*/ 	.word	0x00000040
        /*02fc*/ 	.short	0x010a
        /*02fe*/ 	.byte	0x3f
	.zero		1


	//   ....[39]....
        /*0300*/ 	.word	0x00006ff0
        /*0304*/ 	.word	0x000000ff
        /*0308*/ 	.word	0x00000000
        /*030c*/ 	.short	0x0101
        /*030e*/ 	.byte	0x04
	.zero		1


	//   ....[40]....
        /*0310*/ 	.word	0x000079b0
        /*0314*/ 	.word	0x000000ff
        /*0318*/ 	.word	0x00000000
        /*031c*/ 	.short	0x0101
        /*031e*/ 	.byte	0x04
	.zero		1


	//   ....[41]....
        /*0320*/ 	.word	0x000080a0
        /*0324*/ 	.word	0x000000ff
        /*0328*/ 	.word	0x00000088
        /*032c*/ 	.short	0x010a
        /*032e*/ 	.byte	0x04
	.zero		1


	//   ....[42]....
        /*0330*/ 	.word	0x00008490
        /*0334*/ 	.word	0x000000ff
        /*0338*/ 	.word	0x00000060
        /*033c*/ 	.short	0x010a
        /*033e*/ 	.byte	0x0d
	.zero		1


	//   ....[43]....
        /*0340*/ 	.word	0x00008580
        /*0344*/ 	.word	0x000000ff
        /*0348*/ 	.word	0x00000040
        /*034c*/ 	.short	0x010b
        /*034e*/ 	.byte	0x0d
	.zero		1


	//   ....[44]....
        /*0350*/ 	.word	0x000085e0
        /*0354*/ 	.word	0x000000ff
        /*0358*/ 	.word	0x00000000
        /*035c*/ 	.short	0x0101
        /*035e*/ 	.byte	0x10
	.zero		1


	//   ....[45]....
        /*0360*/ 	.word	0x00008610
        /*0364*/ 	.word	0x000000ff
        /*0368*/ 	.word	0x00000068
        /*036c*/ 	.short	0x010a
        /*036e*/ 	.byte	0x0d
	.zero		1


	//   ....[46]....
        /*0370*/ 	.word	0x00008720
        /*0374*/ 	.word	0x000000ff
        /*0378*/ 	.word	0x00000048
        /*037c*/ 	.short	0x010b
        /*037e*/ 	.byte	0x0d
	.zero		1


	//   ....[47]....
        /*0380*/ 	.word	0x00008790
        /*0384*/ 	.word	0x000000ff
        /*0388*/ 	.word	0x00000000
        /*038c*/ 	.short	0x0101
        /*038e*/ 	.byte	0x14
	.zero		1


	//   ....[48]....
        /*0390*/ 	.word	0x000087c0
        /*0394*/ 	.word	0x000000ff
        /*0398*/ 	.word	0x00000070
        /*039c*/ 	.short	0x010a
        /*039e*/ 	.byte	0x0d
	.zero		1


	//   ....[49]....
        /*03a0*/ 	.word	0x000088c0
        /*03a4*/ 	.word	0x000000ff
        /*03a8*/ 	.word	0x00000050
        /*03ac*/ 	.short	0x010b
        /*03ae*/ 	.byte	0x0d
	.zero		1


	//   ....[50]....
        /*03b0*/ 	.word	0x00008920
        /*03b4*/ 	.word	0x000000ff
        /*03b8*/ 	.word	0x00000000
        /*03bc*/ 	.short	0x0101
        /*03be*/ 	.byte	0x1d
	.zero		1


	//   ....[51]....
        /*03c0*/ 	.word	0x00008950
        /*03c4*/ 	.word	0x000000ff
        /*03c8*/ 	.word	0x00000078
        /*03cc*/ 	.short	0x010a
        /*03ce*/ 	.byte	0x0d
	.zero		1


	//   ....[52]....
        /*03d0*/ 	.word	0x00008a50
        /*03d4*/ 	.word	0x000000ff
        /*03d8*/ 	.word	0x00000058
        /*03dc*/ 	.short	0x010b
        /*03de*/ 	.byte	0x0d
	.zero		1


	//   ....[53]....
        /*03e0*/ 	.word	0x00008ac0
        /*03e4*/ 	.word	0x000000ff
        /*03e8*/ 	.word	0x00000000
        /*03ec*/ 	.short	0x0101
        /*03ee*/ 	.byte	0x1e
	.zero		1


	//   ....[54]....
        /*03f0*/ 	.word	0x00008b00
        /*03f4*/ 	.word	0x000000ff
        /*03f8*/ 	.word	0x00000060
        /*03fc*/ 	.short	0x010a
        /*03fe*/ 	.byte	0x0d
	.zero		1


	//   ....[55]....
        /*0400*/ 	.word	0x00008bf0
        /*0404*/ 	.word	0x000000ff
        /*0408*/ 	.word	0x00000040
        /*040c*/ 	.short	0x010b
        /*040e*/ 	.byte	0x0d
	.zero		1


	//   ....[56]....
        /*0410*/ 	.word	0x00008c30
        /*0414*/ 	.word	0x000000ff
        /*0418*/ 	.word	0x00000000
        /*041c*/ 	.short	0x0101
        /*041e*/ 	.byte	0x10
	.zero		1


	//   ....[57]....
        /*0420*/ 	.word	0x00008c60
        /*0424*/ 	.word	0x000000ff
        /*0428*/ 	.word	0x00000068
        /*042c*/ 	.short	0x010a
        /*042e*/ 	.byte	0x0d
	.zero		1


	//   ....[58]....
        /*0430*/ 	.word	0x00008d60
        /*0434*/ 	.word	0x000000ff
        /*0438*/ 	.word	0x00000048
        /*043c*/ 	.short	0x010b
        /*043e*/ 	.byte	0x0d
	.zero		1


	//   ....[59]....
        /*0440*/ 	.word	0x00008da0
        /*0444*/ 	.word	0x000000ff
        /*0448*/ 	.word	0x00000000
        /*044c*/ 	.short	0x0101
        /*044e*/ 	.byte	0x14
	.zero		1


	//   ....[60]....
        /*0450*/ 	.word	0x00008de0
        /*0454*/ 	.word	0x000000ff
        /*0458*/ 	.word	0x00000070
        /*045c*/ 	.short	0x010a
        /*045e*/ 	.byte	0x0d
	.zero		1


	//   ....[61]....
        /*0460*/ 	.word	0x00008ec0
        /*0464*/ 	.word	0x000000ff
        /*0468*/ 	.word	0x00000050
        /*046c*/ 	.short	0x010b
        /*046e*/ 	.byte	0x0d
	.zero		1


	//   ....[62]....
        /*0470*/ 	.word	0x00008f00
        /*0474*/ 	.word	0x000000ff
        /*0478*/ 	.word	0x00000000
        /*047c*/ 	.short	0x0101
        /*047e*/ 	.byte	0x1d
	.zero		1


	//   ....[63]....
        /*0480*/ 	.word	0x00008f30
        /*0484*/ 	.word	0x000000ff
        /*0488*/ 	.word	0x00000078
        /*048c*/ 	.short	0x010a
        /*048e*/ 	.byte	0x0d
	.zero		1


	//   ....[64]....
        /*0490*/ 	.word	0x00009030
        /*0494*/ 	.word	0x000000ff
        /*0498*/ 	.word	0x00000058
        /*049c*/ 	.short	0x010b
        /*049e*/ 	.byte	0x0d
	.zero		1


	//   ....[65]....
        /*04a0*/ 	.word	0x00009080
        /*04a4*/ 	.word	0x000000ff
        /*04a8*/ 	.word	0x00000000
        /*04ac*/ 	.short	0x0101
        /*04ae*/ 	.byte	0x1e
	.zero		1


	//   ....[66]....
        /*04b0*/ 	.word	0x00009710
        /*04b4*/ 	.word	0x00000000
        /*04b8*/ 	.word	0x00000060
        /*04bc*/ 	.short	0x010a
        /*04be*/ 	.byte	0x3f
	.zero		1


	//   ....[67]....
        /*04c0*/ 	.word	0x00009750
        /*04c4*/ 	.word	0x00000000
        /*04c8*/ 	.word	0x00000068
        /*04cc*/ 	.short	0x010a
        /*04ce*/ 	.byte	0x3f
	.zero		1


	//   ....[68]....
        /*04d0*/ 	.word	0x00009790
        /*04d4*/ 	.word	0x00000000
        /*04d8*/ 	.word	0x00000070
        /*04dc*/ 	.short	0x010a
        /*04de*/ 	.byte	0x3f
	.zero		1


	//   ....[69]....
        /*04e0*/ 	.word	0x000097f0
        /*04e4*/ 	.word	0x00000000
        /*04e8*/ 	.word	0x00000078
        /*04ec*/ 	.short	0x010a
        /*04ee*/ 	.byte	0x3f
	.zero		1


	//   ....[70]....
        /*04f0*/ 	.word	0x00009b10
        /*04f4*/ 	.word	0x00000014
        /*04f8*/ 	.word	0x00000020
        /*04fc*/ 	.short	0x010a
        /*04fe*/ 	.byte	0x3f
	.zero		1


	//   ....[71]....
        /*0500*/ 	.word	0x00009ed0
        /*0504*/ 	.word	0x00000005
        /*0508*/ 	.word	0x00000088
        /*050c*/ 	.short	0x0101
        /*050e*/ 	.byte	0x3f
	.zero		1


	//   ....[72]....
        /*0510*/ 	.word	0x0000a5e0
        /*0514*/ 	.word	0x00000007
        /*0518*/ 	.word	0x00000000
        /*051c*/ 	.short	0x010a
        /*051e*/ 	.byte	0x3f
	.zero		1


	//   ....[73]....
        /*0520*/ 	.word	0x0000a660
        /*0524*/ 	.word	0x00000006
        /*0528*/ 	.word	0x00000000
        /*052c*/ 	.short	0x010a
        /*052e*/ 	.byte	0x3f
	.zero		1


	//   ....[74]....
        /*0530*/ 	.word	0x0000a6f0
        /*0534*/ 	.word	0x00000007
        /*0538*/ 	.word	0x00000000
        /*053c*/ 	.short	0x010a
        /*053e*/ 	.byte	0x3f
	.zero		1


	//   ....[75]....
        /*0540*/ 	.word	0x0000a780
        /*0544*/ 	.word	0x00000005
        /*0548*/ 	.word	0x00000000
        /*054c*/ 	.short	0x010a
        /*054e*/ 	.byte	0x3f
	.zero		1


	//   ....[76]....
        /*0550*/ 	.word	0x0000a7e0
        /*0554*/ 	.word	0x00000003
        /*0558*/ 	.word	0x00000000
        /*055c*/ 	.short	0x010a
        /*055e*/ 	.byte	0x3f
	.zero		1


	//   ....[77]....
        /*0560*/ 	.word	0x0000a840
        /*0564*/ 	.word	0x00000004
        /*0568*/ 	.word	0x00000000
        /*056c*/ 	.short	0x010a
        /*056e*/ 	.byte	0x3f
	.zero		1


	//   ....[78]....
        /*0570*/ 	.word	0x0000a8a0
        /*0574*/ 	.word	0x00000005
        /*0578*/ 	.word	0x00000040
        /*057c*/ 	.short	0x010a
        /*057e*/ 	.byte	0x3f
	.zero		1


	//   ....[79]....
        /*0580*/ 	.word	0x0000a8f0
        /*0584*/ 	.word	0x00000004
        /*0588*/ 	.word	0x00000040
        /*058c*/ 	.short	0x010a
        /*058e*/ 	.byte	0x3f
	.zero		1


	//   ....[80]....
        /*0590*/ 	.word	0x0000a940
        /*0594*/ 	.word	0x00000004
        /*0598*/ 	.word	0x00000040
        /*059c*/ 	.short	0x010a
        /*059e*/ 	.byte	0x3f
	.zero		1


	//   ....[81]....
        /*05a0*/ 	.word	0x0000a990
        /*05a4*/ 	.word	0x00000005
        /*05a8*/ 	.word	0x00000040
        /*05ac*/ 	.short	0x010a
        /*05ae*/ 	.byte	0x3f
	.zero		1


	//   ....[82]....
        /*05b0*/ 	.word	0x0000a9e0
        /*05b4*/ 	.word	0x00000004
        /*05b8*/ 	.word	0x00000040
        /*05bc*/ 	.short	0x010a
        /*05be*/ 	.byte	0x3f
	.zero		1


	//   ....[83]....
        /*05c0*/ 	.word	0x0000aa30
        /*05c4*/ 	.word	0x00000004
        /*05c8*/ 	.word	0x00000040
        /*05cc*/ 	.short	0x010a
        /*05ce*/ 	.byte	0x3f
	.zero		1


	//   ....[84]....
        /*05d0*/ 	.word	0x0000aa80
        /*05d4*/ 	.word	0x00000004
        /*05d8*/ 	.word	0x00000040
        /*05dc*/ 	.short	0x010a
        /*05de*/ 	.byte	0x3f
	.zero		1


	//   ....[85]....
        /*05e0*/ 	.word	0x0000aad0
        /*05e4*/ 	.word	0x00000004
        /*05e8*/ 	.word	0x00000040
        /*05ec*/ 	.short	0x010a
        /*05ee*/ 	.byte	0x3f
	.zero		1


	//   ....[86]....
        /*05f0*/ 	.word	0x0000ab30
        /*05f4*/ 	.word	0x00000003
        /*05f8*/ 	.word	0x00000088
        /*05fc*/ 	.short	0x010a
        /*05fe*/ 	.byte	0x3f
	.zero		1


	//   ....[87]....
        /*0600*/ 	.word	0x0000ab90
        /*0604*/ 	.word	0x00000005
        /*0608*/ 	.word	0x00000060
        /*060c*/ 	.short	0x010a
        /*060e*/ 	.byte	0x3f
	.zero		1


	//   ....[88]....
        /*0610*/ 	.word	0x0000abf0
        /*0614*/ 	.word	0x00000005
        /*0618*/ 	.word	0x00000068
        /*061c*/ 	.short	0x010a
        /*061e*/ 	.byte	0x3f
	.zero		1


	//   ....[89]....
        /*0620*/ 	.word	0x0000ac50
        /*0624*/ 	.word	0x00000005
        /*0628*/ 	.word	0x00000070
        /*062c*/ 	.short	0x010a
        /*062e*/ 	.byte	0x3f
	.zero		1


	//   ....[90]....
        /*0630*/ 	.word	0x0000acb0
        /*0634*/ 	.word	0x00000005
        /*0638*/ 	.word	0x00000078
        /*063c*/ 	.short	0x010a
        /*063e*/ 	.byte	0x3f
	.zero		1


	//   ....[91]....
        /*0640*/ 	.word	0x0000ad10
        /*0644*/ 	.word	0x00000005
        /*0648*/ 	.word	0x00000060
        /*064c*/ 	.short	0x010a
        /*064e*/ 	.byte	0x3f
	.zero		1


	//   ....[92]....
        /*0650*/ 	.word	0x0000ad70
        /*0654*/ 	.word	0x00000005
        /*0658*/ 	.word	0x00000068
        /*065c*/ 	.short	0x010a
        /*065e*/ 	.byte	0x3f
	.zero		1


	//   ....[93]....
        /*0660*/ 	.word	0x0000add0
        /*0664*/ 	.word	0x00000005
        /*0668*/ 	.word	0x00000070
        /*066c*/ 	.short	0x010a
        /*066e*/ 	.byte	0x3f
	.zero		1


	//   ....[94]....
        /*0670*/ 	.word	0x0000ae30
        /*0674*/ 	.word	0x00000005
        /*0678*/ 	.word	0x00000078
        /*067c*/ 	.short	0x010a
        /*067e*/ 	.byte	0x3f
	.zero		1


	//   ....[95]....
        /*0680*/ 	.word	0x0000ae80
        /*0684*/ 	.word	0x00000000
        /*0688*/ 	.word	0x00000060
        /*068c*/ 	.short	0x010a
        /*068e*/ 	.byte	0x3f
	.zero		1


	//   ....[96]....
        /*0690*/ 	.word	0x0000aed0
        /*0694*/ 	.word	0x00000000
        /*0698*/ 	.word	0x00000068
        /*069c*/ 	.short	0x010a
        /*069e*/ 	.byte	0x3f
	.zero		1


	//   ....[97]....
        /*06a0*/ 	.word	0x0000af20
        /*06a4*/ 	.word	0x00000000
        /*06a8*/ 	.word	0x00000070
        /*06ac*/ 	.short	0x010a
        /*06ae*/ 	.byte	0x3f
	.zero		1


	//   ....[98]....
        /*06b0*/ 	.word	0x0000aff0
        /*06b4*/ 	.word	0x00000014
        /*06b8*/ 	.word	0x00000020
        /*06bc*/ 	.short	0x010a
        /*06be*/ 	.byte	0x3f
	.zero		1


	//   ....[99]....
        /*06c0*/ 	.word	0x0000b0c0
        /*06c4*/ 	.word	0x00000007
        /*06c8*/ 	.word	0x00000000
        /*06cc*/ 	.short	0x010a
        /*06ce*/ 	.byte	0x3f
	.zero		1


	//   ....[100]....
        /*06d0*/ 	.word	0x0000b110
        /*06d4*/ 	.word	0x00000006
        /*06d8*/ 	.word	0x00000000
        /*06dc*/ 	.short	0x010a
        /*06de*/ 	.byte	0x3f
	.zero		1


	//   ....[101]....
        /*06e0*/ 	.word	0x0000b160
        /*06e4*/ 	.word	0x00000007
        /*06e8*/ 	.word	0x00000000
        /*06ec*/ 	.short	0x010a
        /*06ee*/ 	.byte	0x3f
	.zero		1


	//----- nvinfo : EIATTR_NUM_MBARRIERS
	.align		4
.L_38:
        /*06f0*/ 	.byte	0x03, 0x38
        /*06f2*/ 	.short	0x0012


	//----- nvinfo : EIATTR_EXIT_INSTR_OFFSETS
	.align		4
        /*06f4*/ 	.byte	0x04, 0x1c
        /*06f6*/ 	.short	(.L_40 - .L_39)


	//   ....[0]....
.L_39:
        /*06f8*/ 	.word	0x0000a7d0


	//----- nvinfo : EIATTR_MAX_THREADS
	.align		4
.L_40:
        /*06fc*/ 	.byte	0x04, 0x05
        /*06fe*/ 	.short	(.L_42 - .L_41)
.L_41:
        /*0700*/ 	.word	0x00000180
        /*0704*/ 	.word	0x00000001
        /*0708*/ 	.word	0x00000001


	//----- nvinfo : EIATTR_CRS_STACK_SIZE
	.align		4
.L_42:
        /*070c*/ 	.byte	0x04, 0x1e
        /*070e*/ 	.short	(.L_44 - .L_43)
.L_43:
        /*0710*/ 	.word	0x00000000


	//----- nvinfo : EIATTR_CBANK_PARAM_SIZE
	.align		4
.L_44:
        /*0714*/ 	.byte	0x03, 0x19
        /*0716*/ 	.short	0x0770


	//----- nvinfo : EIATTR_PARAM_CBANK
	.align		4
        /*0718*/ 	.byte	0x04, 0x0a
        /*071a*/ 	.short	(.L_46 - .L_45)
	.align		4
.L_45:
        /*071c*/ 	.word	index@(.nv.constant0._ZN7cutlass13device_kernelINS_4gemm6kernel13GemmUniversalIN4cute5tupleIJiiiiEEENS1_10collective13CollectiveMmaINS1_34MainloopSm90TmaGmmaWarpSpecializedILi4ENS5_IJNS4_1CILi1EEESB_SB_EEENS1_35KernelTmaWarpSpecializedCooperativeEEENS5_IJNSA_ILi256EEENSA_ILi128EEENSA_ILi64EEEEEENS_10bfloat16_tENS5_IJlSB_lEEESJ_SK_NS4_8TiledMMAINS4_8MMA_AtomIJNS4_4SM904GMMA28MMA_64x128x16_F32BF16BF16_SSILNSO_5MajorE0ELSQ_0ELNSO_7ScaleInE1ELSR_1EEEEEENS4_6LayoutINS5_IJNSA_ILi2EEESB_SB_EEENS5_IJSB_NSA_ILi0EEESX_EEEEENS5_IJNS4_10UnderscoreES10_S10_EEEEENS4_13SM90_TMA_LOADENS4_14ComposedLayoutINS4_7SwizzleILi3ELi4ELi3EEENS4_18smem_ptr_flag_bitsILi16EEENSU_INS5_IJNSA_ILi8EEESH_EEENS5_IJSH_SB_EEEEEEEvNS4_8identityES13_S1D_vS1E_EENS_8epilogue10collective18CollectiveEpilogueINS1G_22Sm90TmaWarpSpecializedILi4ELi2ELi16ELb1ELb0EEEJSI_NS5_IJSG_NSA_ILi32EEEEEESJ_SK_SJ_SK_NS1G_6fusion15FusionCallbacksIS1K_NS1N_17LinCombPerRowBiasISJ_fSJ_SJ_fLi8ELNS_15FloatRoundStyleE2EEESI_S1M_JEEES13_NS14_INS15_ILi2ELi4ELi3EEES18_NSU_INS5_IJS19_S1L_EEENS5_IJS1L_SB_EEEEEEENS4_17SM75_U32x4_LDSM_NENS4_14SM90_TMA_STOREES1X_NS4_17SM90_U32x4_STSM_NENS4_9Copy_AtomIJS20_NS_6half_tEEEEvEEEvvEEEEvNT_6ParamsE)
        /*0720*/ 	.short	0x0210
        /*0722*/ 	.short	0x0770


	//----- nvinfo : EIATTR_SW_WAR
	.align		4
.L_46:
        /*0724*/ 	.byte	0x04, 0x36
        /*0726*/ 	.short	(.L_48 - .L_47)
.L_47:
        /*0728*/ 	.word	0x00000008
.L_48:


//--------------------- .nv.callgraph             --------------------------
	.section	.nv.callgraph,"",@"SHT_CUDA_CALLGRAPH"
	.align	4
	.sectionentsize	8
	.align		4
        /*0000*/ 	.word	0x00000000
	.align		4
        /*0004*/ 	.word	0xffffffff
	.align		4
        /*0008*/ 	.word	index@(_ZN7cutlass13device_kernelINS_4gemm6kernel13GemmUniversalIN4cute5tupleIJiiiiEEENS1_10collective13CollectiveMmaINS1_34MainloopSm90TmaGmmaWarpSpecializedILi4ENS5_IJNS4_1CILi1EEESB_SB_EEENS1_35KernelTmaWarpSpecializedCooperativeEEENS5_IJNSA_ILi256EEENSA_ILi128EEENSA_ILi64EEEEEENS_10bfloat16_tENS5_IJlSB_lEEESJ_SK_NS4_8TiledMMAINS4_8MMA_AtomIJNS4_4SM904GMMA28MMA_64x128x16_F32BF16BF16_SSILNSO_5MajorE0ELSQ_0ELNSO_7ScaleInE1ELSR_1EEEEEENS4_6LayoutINS5_IJNSA_ILi2EEESB_SB_EEENS5_IJSB_NSA_ILi0EEESX_EEEEENS5_IJNS4_10UnderscoreES10_S10_EEEEENS4_13SM90_TMA_LOADENS4_14ComposedLayoutINS4_7SwizzleILi3ELi4ELi3EEENS4_18smem_ptr_flag_bitsILi16EEENSU_INS5_IJNSA_ILi8EEESH_EEENS5_IJSH_SB_EEEEEEEvNS4_8identityES13_S1D_vS1E_EENS_8epilogue10collective18CollectiveEpilogueINS1G_22Sm90TmaWarpSpecializedILi4ELi2ELi16ELb1ELb0EEEJSI_NS5_IJSG_NSA_ILi32EEEEEESJ_SK_SJ_SK_NS1G_6fusion15FusionCallbacksIS1K_NS1N_17LinCombPerRowBiasISJ_fSJ_SJ_fLi8ELNS_15FloatRoundStyleE2EEESI_S1M_JEEES13_NS14_INS15_ILi2ELi4ELi3EEES18_NSU_INS5_IJS19_S1L_EEENS5_IJS1L_SB_EEEEEEENS4_17SM75_U32x4_LDSM_NENS4_14SM90_TMA_STOREES1X_NS4_17SM90_U32x4_STSM_NENS4_9Copy_AtomIJS20_NS_6half_tEEEEvEEEvvEEEEvNT_6ParamsE)
	.align		4
        /*000c*/ 	.word	index@(__assertfail)
	.align		4
        /*0010*/ 	.word	0x00000000
	.align		4
        /*0014*/ 	.word	0xfffffffe
	.align		4
        /*0018*/ 	.word	0x00000000
	.align		4
        /*001c*/ 	.word	0xfffffffd
	.align		4
        /*0020*/ 	.word	0x00000000
	.align		4
        /*0024*/ 	.word	0xfffffffc


//--------------------- .nv.constant4             --------------------------
	.section	.nv.constant4,"a",@progbits
	.align	8
	.align		8
.nv.constant4:
        /*0000*/ 	.dword	__assertfail
	.align		8
        /*0008*/ 	.dword	__unnamed_1
	.align		8
        /*0010*/ 	.dword	__unnamed_2
	.align		8
        /*0018*/ 	.dword	_ZN39_INTERNAL_43d05911_4_k_cu_c89ee16d_27894cuda3std3__45__cpo5beginE
	.align		8
        /*0020*/ 	.dword	_ZN39_INTERNAL_43d05911_4_k_cu_c89ee16d_27894cuda3std3__45__cpo3endE
	.align		8
        /*0028*/ 	.dword	_ZN39_INTERNAL_43d05911_4_k_cu_c89ee16d_27894cuda3std3__45__cpo6cbeginE
	.align		8
        /*0030*/ 	.dword	_ZN39_INTERNAL_43d05911_4_k_cu_c89ee16d_27894cuda3std3__45__cpo4cendE
	.align		8
        /*0038*/ 	.dword	_ZN39_INTERNAL_43d05911_4_k_cu_c89ee16d_27894cuda3std3__441_GLOBAL__N__43d05911_4_k_cu_c89ee16d_27896ignoreE
	.align		8
        /*0040*/ 	.dword	_ZN39_INTERNAL_43d05911_4_k_cu_c89ee16d_27894cuda3std3__419piecewise_constructE
	.align		8
        /*0048*/ 	.dword	_ZN39_INTERNAL_43d05911_4_k_cu_c89ee16d_27894cuda3std3__48in_placeE
	.align		8
        /*0050*/ 	.dword	_ZN39_INTERNAL_43d05911_4_k_cu_c89ee16d_27894cuda3std6ranges3__45__cpo4swapE
	.align		8
        /*0058*/ 	.dword	_ZN39_INTERNAL_43d05911_4_k_cu_c89ee16d_27894cuda3std6ranges3__45__cpo9iter_moveE
	.align		8
        /*0060*/ 	.dword	_ZN39_INTERNAL_43d05911_4_k_cu_c89ee16d_27894cute7productE
	.align		8
        /*0068*/ 	.dword	_ZN39_INTERNAL_43d05911_4_k_cu_c89ee16d_27894cute1_E
	.align		8
        /*0070*/ 	.dword	$str$22
	.align		8
        /*0078*/ 	.dword	$str$23
	.align		8
        /*0080*/ 	.dword	$str$26
	.align		8
        /*0088*/ 	.dword	$str$27


//--------------------- .text._ZN7cutlass13device_kernelINS_4gemm6kernel13GemmUniversalIN4cute5tupleIJiiiiEEENS1_10collective13CollectiveMmaINS1_34MainloopSm90TmaGmmaWarpSpecializedILi4ENS5_IJNS4_1CILi1EEESB_SB_EEENS1_35KernelTmaWarpSpecializedCooperativeEEENS5_IJNSA_ILi256EEENSA_ILi128EEENSA_ILi64EEEEEENS_10bfloat16_tENS5_IJlSB_lEEESJ_SK_NS4_8TiledMMAINS4_8MMA_AtomIJNS4_4SM904GMMA28MMA_64x128x16_F32BF16BF16_SSILNSO_5MajorE0ELSQ_0ELNSO_7ScaleInE1ELSR_1EEEEEENS4_6LayoutINS5_IJNSA_ILi2EEESB_SB_EEENS5_IJSB_NSA_ILi0EEESX_EEEEENS5_IJNS4_10UnderscoreES10_S10_EEEEENS4_13SM90_TMA_LOADENS4_14ComposedLayoutINS4_7SwizzleILi3ELi4ELi3EEENS4_18smem_ptr_flag_bitsILi16EEENSU_INS5_IJNSA_ILi8EEESH_EEENS5_IJSH_SB_EEEEEEEvNS4_8identityES13_S1D_vS1E_EENS_8epilogue10collective18CollectiveEpilogueINS1G_22Sm90TmaWarpSpecializedILi4ELi2ELi16ELb1ELb0EEEJSI_NS5_IJSG_NSA_ILi32EEEEEESJ_SK_SJ_SK_NS1G_6fusion15FusionCallbacksIS1K_NS1N_17LinCombPerRowBiasISJ_fSJ_SJ_fLi8ELNS_15FloatRoundStyleE2EEESI_S1M_JEEES13_NS14_INS15_ILi2ELi4ELi3EEES18_NSU_INS5_IJS19_S1L_EEENS5_IJS1L_SB_EEEEEEENS4_17SM75_U32x4_LDSM_NENS4_14SM90_TMA_STOREES1X_NS4_17SM90_U32x4_STSM_NENS4_9Copy_AtomIJS20_NS_6half_tEEEEvEEEvvEEEEvNT_6ParamsE --------------------------
	.section	.text._ZN7cutlass13device_kernelINS_4gemm6kernel13GemmUniversalIN4cute5tupleIJiiiiEEENS1_10collective13CollectiveMmaINS1_34MainloopSm90TmaGmmaWarpSpecializedILi4ENS5_IJNS4_1CILi1EEESB_SB_EEENS1_35KernelTmaWarpSpecializedCooperativeEEENS5_IJNSA_ILi256EEENSA_ILi128EEENSA_ILi64EEEEEENS_10bfloat16_tENS5_IJlSB_lEEESJ_SK_NS4_8TiledMMAINS4_8MMA_AtomIJNS4_4SM904GMMA28MMA_64x128x16_F32BF16BF16_SSILNSO_5MajorE0ELSQ_0ELNSO_7ScaleInE1ELSR_1EEEEEENS4_6LayoutINS5_IJNSA_ILi2EEESB_SB_EEENS5_IJSB_NSA_ILi0EEESX_EEEEENS5_IJNS4_10UnderscoreES10_S10_EEEEENS4_13SM90_TMA_LOADENS4_14ComposedLayoutINS4_7SwizzleILi3ELi4ELi3EEENS4_18smem_ptr_flag_bitsILi16EEENSU_INS5_IJNSA_ILi8EEESH_EEENS5_IJSH_SB_EEEEEEEvNS4_8identityES13_S1D_vS1E_EENS_8epilogue10collective18CollectiveEpilogueINS1G_22Sm90TmaWarpSpecializedILi4ELi2ELi16ELb1ELb0EEEJSI_NS5_IJSG_NSA_ILi32EEEEEESJ_SK_SJ_SK_NS1G_6fusion15FusionCallbacksIS1K_NS1N_17LinCombPerRowBiasISJ_fSJ_SJ_fLi8ELNS_15FloatRoundStyleE2EEESI_S1M_JEEES13_NS14_INS15_ILi2ELi4ELi3EEES18_NSU_INS5_IJS19_S1L_EEENS5_IJS1L_SB_EEEEEEENS4_17SM75_U32x4_LDSM_NENS4_14SM90_TMA_STOREES1X_NS4_17SM90_U32x4_STSM_NENS4_9Copy_AtomIJS20_NS_6half_tEEEEvEEEvvEEEEvNT_6ParamsE,"ax",@progbits
	.align	128
.text._ZN7cutlass13device_kernelINS_4gemm6kernel13GemmUniversalIN4cute5tupleIJiiiiEEENS1_10collective13CollectiveMmaINS1_34MainloopSm90TmaGmmaWarpSpecializedILi4ENS5_IJNS4_1CILi1EEESB_SB_EEENS1_35KernelTmaWarpSpecializedCooperativeEEENS5_IJNSA_ILi256EEENSA_ILi128EEENSA_ILi64EEEEEENS_10bfloat16_tENS5_IJlSB_lEEESJ_SK_NS4_8TiledMMAINS4_8MMA_AtomIJNS4_4SM904GMMA28MMA_64x128x16_F32BF16BF16_SSILNSO_5MajorE0ELSQ_0ELNSO_7ScaleInE1ELSR_1EEEEEENS4_6LayoutINS5_IJNSA_ILi2EEESB_SB_EEENS5_IJSB_NSA_ILi0EEESX_EEEEENS5_IJNS4_10UnderscoreES10_S10_EEEEENS4_13SM90_TMA_LOADENS4_14ComposedLayoutINS4_7SwizzleILi3ELi4ELi3EEENS4_18smem_ptr_flag_bitsILi16EEENSU_INS5_IJNSA_ILi8EEESH_EEENS5_IJSH_SB_EEEEEEEvNS4_8identityES13_S1D_vS1E_EENS_8epilogue10collective18CollectiveEpilogueINS1G_22Sm90TmaWarpSpecializedILi4ELi2ELi16ELb1ELb0EEEJSI_NS5_IJSG_NSA_ILi32EEEEEESJ_SK_SJ_SK_NS1G_6fusion15FusionCallbacksIS1K_NS1N_17LinCombPerRowBiasISJ_fSJ_SJ_fLi8ELNS_15FloatRoundStyleE2EEESI_S1M_JEEES13_NS14_INS15_ILi2ELi4ELi3EEES18_NSU_INS5_IJS19_S1L_EEENS5_IJS1L_SB_EEEEEEENS4_17SM75_U32x4_LDSM_NENS4_14SM90_TMA_STOREES1X_NS4_17SM90_U32x4_STSM_NENS4_9Copy_AtomIJS20_NS_6half_tEEEEvEEEvvEEEEvNT_6ParamsE:
        .type           _ZN7cutlass13device_kernelINS_4gemm6kernel13GemmUniversalIN4cute5tupleIJiiiiEEENS1_10collective13CollectiveMmaINS1_34MainloopSm90TmaGmmaWarpSpecializedILi4ENS5_IJNS4_1CILi1EEESB_SB_EEENS1_35KernelTmaWarpSpecializedCooperativeEEENS5_IJNSA_ILi256EEENSA_ILi128EEENSA_ILi64EEEEEENS_10bfloat16_tENS5_IJlSB_lEEESJ_SK_NS4_8TiledMMAINS4_8MMA_AtomIJNS4_4SM904GMMA28MMA_64x128x16_F32BF16BF16_SSILNSO_5MajorE0ELSQ_0ELNSO_7ScaleInE1ELSR_1EEEEEENS4_6LayoutINS5_IJNSA_ILi2EEESB_SB_EEENS5_IJSB_NSA_ILi0EEESX_EEEEENS5_IJNS4_10UnderscoreES10_S10_EEEEENS4_13SM90_TMA_LOADENS4_14ComposedLayoutINS4_7SwizzleILi3ELi4ELi3EEENS4_18smem_ptr_flag_bitsILi16EEENSU_INS5_IJNSA_ILi8EEESH_EEENS5_IJSH_SB_EEEEEEEvNS4_8identityES13_S1D_vS1E_EENS_8epilogue10collective18CollectiveEpilogueINS1G_22Sm90TmaWarpSpecializedILi4ELi2ELi16ELb1ELb0EEEJSI_NS5_IJSG_NSA_ILi32EEEEEESJ_SK_SJ_SK_NS1G_6fusion15FusionCallbacksIS1K_NS1N_17LinCombPerRowBiasISJ_fSJ_SJ_fLi8ELNS_15FloatRoundStyleE2EEESI_S1M_JEEES13_NS14_INS15_ILi2ELi4ELi3EEES18_NSU_INS5_IJS19_S1L_EEENS5_IJS1L_SB_EEEEEEENS4_17SM75_U32x4_LDSM_NENS4_14SM90_TMA_STOREES1X_NS4_17SM90_U32x4_STSM_NENS4_9Copy_AtomIJS20_NS_6half_tEEEEvEEEvvEEEEvNT_6ParamsE,@function
        .size           _ZN7cutlass13device_kernelINS_4gemm6kernel13GemmUniversalIN4cute5tupleIJiiiiEEENS1_10collective13CollectiveMmaINS1_34MainloopSm90TmaGmmaWarpSpecializedILi4ENS5_IJNS4_1CILi1EEESB_SB_EEENS1_35KernelTmaWarpSpecializedCooperativeEEENS5_IJNSA_ILi256EEENSA_ILi128EEENSA_ILi64EEEEEENS_10bfloat16_tENS5_IJlSB_lEEESJ_SK_NS4_8TiledMMAINS4_8MMA_AtomIJNS4_4SM904GMMA28MMA_64x128x16_F32BF16BF16_SSILNSO_5MajorE0ELSQ_0ELNSO_7ScaleInE1ELSR_1EEEEEENS4_6LayoutINS5_IJNSA_ILi2EEESB_SB_EEENS5_IJSB_NSA_ILi0EEESX_EEEEENS5_IJNS4_10UnderscoreES10_S10_EEEEENS4_13SM90_TMA_LOADENS4_14ComposedLayoutINS4_7SwizzleILi3ELi4ELi3EEENS4_18smem_ptr_flag_bitsILi16EEENSU_INS5_IJNSA_ILi8EEESH_EEENS5_IJSH_SB_EEEEEEEvNS4_8identityES13_S1D_vS1E_EENS_8epilogue10collective18CollectiveEpilogueINS1G_22Sm90TmaWarpSpecializedILi4ELi2ELi16ELb1ELb0EEEJSI_NS5_IJSG_NSA_ILi32EEEEEESJ_SK_SJ_SK_NS1G_6fusion15FusionCallbacksIS1K_NS1N_17LinCombPerRowBiasISJ_fSJ_SJ_fLi8ELNS_15FloatRoundStyleE2EEESI_S1M_JEEES13_NS14_INS15_ILi2ELi4ELi3EEES18_NSU_INS5_IJS19_S1L_EEENS5_IJS1L_SB_EEEEEEENS4_17SM75_U32x4_LDSM_NENS4_14SM90_TMA_STOREES1X_NS4_17SM90_U32x4_STSM_NENS4_9Copy_AtomIJS20_NS_6half_tEEEEvEEEvvEEEEvNT_6ParamsE,(.L_x_264 - _ZN7cutlass13device_kernelINS_4gemm6kernel13GemmUniversalIN4cute5tupleIJiiiiEEENS1_10collective13CollectiveMmaINS1_34MainloopSm90TmaGmmaWarpSpecializedILi4ENS5_IJNS4_1CILi1EEESB_SB_EEENS1_35KernelTmaWarpSpecializedCooperativeEEENS5_IJNSA_ILi256EEENSA_ILi128EEENSA_ILi64EEEEEENS_10bfloat16_tENS5_IJlSB_lEEESJ_SK_NS4_8TiledMMAINS4_8MMA_AtomIJNS4_4SM904GMMA28MMA_64x128x16_F32BF16BF16_SSILNSO_5MajorE0ELSQ_0ELNSO_7ScaleInE1ELSR_1EEEEEENS4_6LayoutINS5_IJNSA_ILi2EEESB_SB_EEENS5_IJSB_NSA_ILi0EEESX_EEEEENS5_IJNS4_10UnderscoreES10_S10_EEEEENS4_13SM90_TMA_LOADENS4_14ComposedLayoutINS4_7SwizzleILi3ELi4ELi3EEENS4_18smem_ptr_flag_bitsILi16EEENSU_INS5_IJNSA_ILi8EEESH_EEENS5_IJSH_SB_EEEEEEEvNS4_8identityES13_S1D_vS1E_EENS_8epilogue10collective18CollectiveEpilogueINS1G_22Sm90TmaWarpSpecializedILi4ELi2ELi16ELb1ELb0EEEJSI_NS5_IJSG_NSA_ILi32EEEEEESJ_SK_SJ_SK_NS1G_6fusion15FusionCallbacksIS1K_NS1N_17LinCombPerRowBiasISJ_fSJ_SJ_fLi8ELNS_15FloatRoundStyleE2EEESI_S1M_JEEES13_NS14_INS15_ILi2ELi4ELi3EEES18_NSU_INS5_IJS19_S1L_EEENS5_IJS1L_SB_EEEEEEENS4_17SM75_U32x4_LDSM_NENS4_14SM90_TMA_STOREES1X_NS4_17SM90_U32x4_STSM_NENS4_9Copy_AtomIJS20_NS_6half_tEEEEvEEEvvEEEEvNT_6ParamsE)
        .other          _ZN7cutlass13device_kernelINS_4gemm6kernel13GemmUniversalIN4cute5tupleIJiiiiEEENS1_10collective13CollectiveMmaINS1_34MainloopSm90TmaGmmaWarpSpecializedILi4ENS5_IJNS4_1CILi1EEESB_SB_EEENS1_35KernelTmaWarpSpecializedCooperativeEEENS5_IJNSA_ILi256EEENSA_ILi128EEENSA_ILi64EEEEEENS_10bfloat16_tENS5_IJlSB_lEEESJ_SK_NS4_8TiledMMAINS4_8MMA_AtomIJNS4_4SM904GMMA28MMA_64x128x16_F32BF16BF16_SSILNSO_5MajorE0ELSQ_0ELNSO_7ScaleInE1ELSR_1EEEEEENS4_6LayoutINS5_IJNSA_ILi2EEESB_SB_EEENS5_IJSB_NSA_ILi0EEESX_EEEEENS5_IJNS4_10UnderscoreES10_S10_EEEEENS4_13SM90_TMA_LOADENS4_14ComposedLayoutINS4_7SwizzleILi3ELi4ELi3EEENS4_18smem_ptr_flag_bitsILi16EEENSU_INS5_IJNSA_ILi8EEESH_EEENS5_IJSH_SB_EEEEEEEvNS4_8identityES13_S1D_vS1E_EENS_8epilogue10collective18CollectiveEpilogueINS1G_22Sm90TmaWarpSpecializedILi4ELi2ELi16ELb1ELb0EEEJSI_NS5_IJSG_NSA_ILi32EEEEEESJ_SK_SJ_SK_NS1G_6fusion15FusionCallbacksIS1K_NS1N_17LinCombPerRowBiasISJ_fSJ_SJ_fLi8ELNS_15FloatRoundStyleE2EEESI_S1M_JEEES13_NS14_INS15_ILi2ELi4ELi3EEES18_NSU_INS5_IJS19_S1L_EEENS5_IJS1L_SB_EEEEEEENS4_17SM75_U32x4_LDSM_NENS4_14SM90_TMA_STOREES1X_NS4_17SM90_U32x4_STSM_NENS4_9Copy_AtomIJS20_NS_6half_tEEEEvEEEvvEEEEvNT_6ParamsE,@"STO_CUDA_ENTRY STV_DEFAULT"
_ZN7cutlass13device_kernelINS_4gemm6kernel13GemmUniversalIN4cute5tupleIJiiiiEEENS1_10collective13CollectiveMmaINS1_34MainloopSm90TmaGmmaWarpSpecializedILi4ENS5_IJNS4_1CILi1EEESB_SB_EEENS1_35KernelTmaWarpSpecializedCooperativeEEENS5_IJNSA_ILi256EEENSA_ILi128EEENSA_ILi64EEEEEENS_10bfloat16_tENS5_IJlSB_lEEESJ_SK_NS4_8TiledMMAINS4_8MMA_AtomIJNS4_4SM904GMMA28MMA_64x128x16_F32BF16BF16_SSILNSO_5MajorE0ELSQ_0ELNSO_7ScaleInE1ELSR_1EEEEEENS4_6LayoutINS5_IJNSA_ILi2EEESB_SB_EEENS5_IJSB_NSA_ILi0EEESX_EEEEENS5_IJNS4_10UnderscoreES10_S10_EEEEENS4_13SM90_TMA_LOADENS4_14ComposedLayoutINS4_7SwizzleILi3ELi4ELi3EEENS4_18smem_ptr_flag_bitsILi16EEENSU_INS5_IJNSA_ILi8EEESH_EEENS5_IJSH_SB_EEEEEEEvNS4_8identityES13_S1D_vS1E_EENS_8epilogue10collective18CollectiveEpilogueINS1G_22Sm90TmaWarpSpecializedILi4ELi2ELi16ELb1ELb0EEEJSI_NS5_IJSG_NSA_ILi32EEEEEESJ_SK_SJ_SK_NS1G_6fusion15FusionCallbacksIS1K_NS1N_17LinCombPerRowBiasISJ_fSJ_SJ_fLi8ELNS_15FloatRoundStyleE2EEESI_S1M_JEEES13_NS14_INS15_ILi2ELi4ELi3EEES18_NSU_INS5_IJS19_S1L_EEENS5_IJS1L_SB_EEEEEEENS4_17SM75_U32x4_LDSM_NENS4_14SM90_TMA_STOREES1X_NS4_17SM90_U32x4_STSM_NENS4_9Copy_AtomIJS20_NS_6half_tEEEEvEEEvvEEEEvNT_6ParamsE:
[----:B------:R-:W1:Y:S01]  /*0000*/  LDC R1, c[0x0][0x28] ;  /* 0x00000a00ff017b82 */ /* 0x000e620000000800 */
[----:B------:R-:W2:Y:S07]  /*0010*/  S2R R18, SR_TID.X ;  /* 0x0000000000127919 */ /* 0x000eae0000002100 */
[----:B------:R-:W3:Y:S01]  /*0020*/  LDC.64 R4, c[0x0][0x588] ;  /* 0x00016200ff047b82 */ /* 0x000ee20000000a00 */
[----:B------:R-:W-:Y:S01]  /*0030*/  ELECT P0, URZ, PT ;  /* 0x00000000003f782f */ /* 0x000fe20003800000 */
[----:B------:R-:W-:Y:S01]  /*0040*/  BSSY B0, `(.L_x_0) ;  /* 0x0000016000007945 */ /* 0x000fe20003800000 */
[----:B--2---:R-:W-:-:S02]  /*0050*/  SHF.R.U32.HI R11, RZ, 0x5, R18 ;  /* 0x00000005ff0b7819 */ /* 0x004fc40000011612 */
[----:B------:R-:W-:-:S03]  /*0060*/  SHF.R.U32.HI R2, RZ, 0x7, R18 ;  /* 0x00000007ff027819 */ /* 0x000fc60000011612 */
[----:B------:R-:W2:Y:S04]  /*0070*/  SHFL.IDX PT, R0, R11, RZ, 0x1f ;  /* 0x00001fff0b007589 */ /* 0x000ea800000e0000 */
[----:B------:R4:W1:Y:S01]  /*0080*/  SHFL.IDX PT, R9, R2, RZ, 0x1f ;  /* 0x00001fff02097589 */ /* 0x00086200000e0000 */
[----:B--2---:R-:W-:Y:S02]  /*0090*/  ISETP.NE.OR P0, PT, R0, RZ, !P0 ;  /* 0x000000ff0000720c */ /* 0x004fe40004705670 */
[----:B------:R-:W-:-:S11]  /*00a0*/  SHF.R.S32.HI R3, RZ, 0x1f, R0 ;  /* 0x0000001fff037819 */ /* 0x000fd60000011400 */
[----:B-1-34-:R-:W-:Y:S05]  /*00b0*/  @P0 BRA `(.L_x_1) ;  /* 0x0000000000380947 */ /* 0x01afea0003800000 */
[----:B------:R-:W-:Y:S02]  /*00c0*/  ULDC.64 UR4, c[0x0][0x198] ;  /* 0x0000660000047ab9 */ /* 0x000fe40000000a00 */
[----:B------:R-:W-:Y:S02]  /*00d0*/  UIADD3 UR6, UP0, UR4, 0xf0, URZ ;  /* 0x000000f004067890 */ /* 0x000fe4000ff1e03f */
[----:B------:R-:W-:Y:S02]  /*00e0*/  UIADD3 UR8, UP1, UR4, 0x1f0, URZ ;  /* 0x000001f004087890 */ /* 0x000fe4000ff3e03f */
[----:B------:R-:W-:Y:S02]  /*00f0*/  UIADD3 UR10, UP2, UR4, 0x3f0, URZ ;  /* 0x000003f0040a7890 */ /* 0x000fe4000ff5e03f */
[----:B------:R-:W-:Y:S02]  /*0100*/  UIADD3 UR4, UP3, UR4, 0x4f0, URZ ;  /* 0x000004f004047890 */ /* 0x000fe4000ff7e03f */
[----:B------:R-:W-:-:S02]  /*0110*/  UIADD3.X UR7, URZ, UR5, URZ, UP0, !UPT ;  /* 0x000000053f077290 */ /* 0x000fc400087fe43f */
[----:B------:R-:W-:Y:S02]  /*0120*/  UIADD3.X UR9, URZ, UR5, URZ, UP1, !UPT ;  /* 0x000000053f097290 */ /* 0x000fe40008ffe43f */
[----:B------:R-:W-:Y:S02]  /*0130*/  UIADD3.X UR11, URZ, UR5, URZ, UP2, !UPT ;  /* 0x000000053f0b7290 */ /* 0x000fe400097fe43f */
[----:B------:R-:W-:-:S03]  /*0140*/  UIADD3.X UR5, URZ, UR5, URZ, UP3, !UPT ;  /* 0x000000053f057290 */ /* 0x000fc60009ffe43f */
[----:B------:R1:W-:Y:S02]  /*0150*/  UTMACCTL.PF [UR6] ;  /* 0x00000000060079b9 */ /* 0x0003e40008040000 */
[----:B------:R1:W-:Y:S02]  /*0160*/  UTMACCTL.PF [UR8] ;  /* 0x00000000080079b9 */ /* 0x0003e40008040000 */
[----:B------:R1:W-:Y:S02]  /*0170*/  UTMACCTL.PF [UR10] ;  /* 0x000000000a0079b9 */ /* 0x0003e40008040000 */
[----:B------:R1:W-:Y:S02]  /*0180*/  UTMACCTL.PF [UR4] ;  /* 0x00000000040079b9 */ /* 0x0003e40008040000 */
[----:B-1----:R-:W-:Y:S01]  /*0190*/  NOP ;  /* 0x0000000000007918 */ /* 0x002fe20000000000 */
.L_x_1:
[----:B------:R-:W-:Y:S05]  /*01a0*/  BSYNC B0 ;  /* 0x0000000000007941 */ /* 0x000fea0003800000 */
.L_x_0:
[----:B------:R-:W-:Y:S01]  /*01b0*/  ULDC.64 UR4, c[0x0][0x590] ;  /* 0x0001640000047ab9 */ /* 0x000fe20000000a00 */
[----:B------:R-:W-:Y:S01]  /*01c0*/  LEA.HI R3, R3, R0, RZ, 0x2 ;  /* 0x0000000003037211 */ /* 0x000fe200078f10ff */
[----:B------:R-:W-:Y:S01]  /*01d0*/  ULDC.64 UR52, c[0x0][0x208] ;  /* 0x0000820000347ab9 */ /* 0x000fe20000000a00 */
[----:B------:R-:W-:Y:S01]  /*01e0*/  ISETP.NE.U32.AND P1, PT, RZ, UR4, PT ;  /* 0x00000004ff007c0c */ /* 0x000fe2000bf25070 */
[----:B------:R-:W-:Y:S01]  /*01f0*/  IMAD.MOV.U32 R6, RZ, RZ, R4 ;  /* 0x000000ffff067224 */ /* 0x000fe200078e0004 */
[----:B------:R-:W-:Y:S01]  /*0200*/  LOP3.LUT R3, R3, 0xfffffffc, RZ, 0xc0, !PT ;  /* 0xfffffffc03037812 */ /* 0x000fe200078ec0ff */
[----:B------:R-:W-:Y:S01]  /*0210*/  IMAD.MOV.U32 R7, RZ, RZ, R5 ;  /* 0x000000ffff077224 */ /* 0x000fe200078e0005 */
[----:B------:R-:W-:Y:S02]  /*0220*/  ISETP.NE.AND.EX P2, PT, RZ, UR5, PT, P1 ;  /* 0x00000005ff007c0c */ /* 0x000fe4000bf45310 */
[----:B------:R-:W-:Y:S01]  /*0230*/  PRMT R2, RZ, 0x7610, R2 ;  /* 0x00007610ff027816 */ /* 0x000fe20000000002 */
[----:B------:R-:W-:-:S10]  /*0240*/  IMAD.IADD R0, R0, 0x1, -R3 ;  /* 0x0000000100007824 */ /* 0x000fd400078e0a03 */
[----:B------:R-:W-:Y:S05]  /*0250*/  @P2 BRA `(.L_x_2) ;  /* 0x0000000000302947 */ /* 0x000fea0003800000 */
[----:B------:R-:W-:Y:S02]  /*0260*/  ULDC.64 UR6, c[0x0][0x588] ;  /* 0x0001620000067ab9 */ /* 0x000fe40000000a00 */
[----:B------:R-:W-:-:S04]  /*0270*/  ISETP.NE.U32.AND P0, PT, RZ, UR6, PT ;  /* 0x00000006ff007c0c */ /* 0x000fc8000bf05070 */
[----:B------:R-:W-:-:S13]  /*0280*/  ISETP.NE.AND.EX P0, PT, RZ, UR7, PT, P0 ;  /* 0x00000007ff007c0c */ /* 0x000fda000bf05300 */
[----:B------:R-:W-:Y:S05]  /*0290*/  @!P0 BRA `(.L_x_3) ;  /* 0x0000000000108947 */ /* 0x000fea0003800000 */
[----:B------:R-:W2:Y:S02]  /*02a0*/  LDG.E R2, desc[UR52][R6.64] ;  /* 0x0000003406027981 */ /* 0x000ea4000c1e1900 */
[----:B--2---:R-:W-:Y:S02]  /*02b0*/  FSETP.NEU.AND P3, PT, R2, RZ, PT ;  /* 0x000000ff0200720b */ /* 0x004fe40003f6d000 */
[----:B------:R-:W-:Y:S01]  /*02c0*/  MOV R2, 0x1 ;  /* 0x0000000100027802 */ /* 0x000fe20000000f00 */
[----:B------:R-:W-:Y:S10]  /*02d0*/  BRA `(.L_x_2) ;  /* 0x0000000000107947 */ /* 0x000ff40003800000 */
.L_x_3:
[----:B------:R-:W-:Y:S01]  /*02e0*/  ULDC UR6, c[0x0][0x580] ;  /* 0x0001600000067ab9 */ /* 0x000fe20000000800 */
[----:B------:R-:W-:Y:S01]  /*02f0*/  IMAD.MOV.U32 R2, RZ, RZ, 0x1 ;  /* 0x00000001ff027424 */ /* 0x000fe200078e00ff */
[----:B------:R-:W-:Y:S02]  /*0300*/  FSETP.NEU.AND P3, PT, RZ, UR6, PT ;  /* 0x00000006ff007c0b */ /* 0x000fe4000bf6d000 */
[----:B------:R-:W-:-:S11]  /*0310*/  CS2R R6, SRZ ;  /* 0x0000000000067805 */ /* 0x000fd6000001ff00 */
.L_x_2:
[----:B------:R-:W-:Y:S01]  /*0320*/  ISETP.NE.U32.AND P0, PT, R6, RZ, PT ;  /* 0x000000ff0600720c */ /* 0x000fe20003f05070 */
[----:B------:R-:W-:Y:S01]  /*0330*/  IMAD.MOV.U32 R3, RZ, RZ, 0x1 ;  /* 0x00000001ff037424 */ /* 0x000fe200078e00ff */
[----:B------:R-:W-:Y:S02]  /*0340*/  ISETP.NE.AND.EX P1, PT, RZ, UR5, PT, P1 ;  /* 0x00000005ff007c0c */ /* 0x000fe4000bf25310 */
[----:B------:R-:W-:-:S13]  /*0350*/  ISETP.NE.AND.EX P0, PT, R7, RZ, PT, P0 ;  /* 0x000000ff0700720c */ /* 0x000fda0003f05300 */
[----:B------:R-:W-:Y:S05]  /*0360*/  @P0 BRA P1, `(.L_x_4) ;  /* 0x0000000000300947 */ /* 0x000fea0000800000 */
[----:B------:R-:W-:Y:S02]  /*0370*/  ISETP.NE.U32.AND P1, PT, RZ, UR4, PT ;  /* 0x00000004ff007c0c */ /* 0x000fe4000bf25070 */
[----:B------:R-:W-:Y:S02]  /*0380*/  ISETP.NE.U32.AND P0, PT, R6, RZ, PT ;  /* 0x000000ff0600720c */ /* 0x000fe40003f05070 */
[----:B------:R-:W-:Y:S02]  /*0390*/  ISETP.NE.AND.EX P1, PT, RZ, UR5, PT, P1 ;  /* 0x00000005ff007c0c */ /* 0x000fe4000bf25310 */
[----:B------:R-:W-:Y:S02]  /*03a0*/  PRMT R2, R2, 0x9910, RZ ;  /* 0x0000991002027816 */ /* 0x000fe400000000ff */
[----:B------:R-:W-:Y:S02]  /*03b0*/  ISETP.NE.AND.EX P0, PT, R7, RZ, PT, P0 ;  /* 0x000000ff0700720c */ /* 0x000fe40003f05300 */
[----:B------:R-:W-:-:S02]  /*03c0*/  ISETP.NE.AND P4, PT, R2, RZ, PT ;  /* 0x000000ff0200720c */ /* 0x000fc40003f85270 */
[----:B------:R-:W-:Y:S02]  /*03d0*/  SEL R3, RZ, 0xffffffff, P3 ;  /* 0xffffffffff037807 */ /* 0x000fe40001800000 */
[----:B------:R-:W-:-:S04]  /*03e0*/  SEL R2, RZ, 0xffffffff, P0 ;  /* 0xffffffffff027807 */ /* 0x000fc80000000000 */
[----:B------:R-:W-:-:S04]  /*03f0*/  @P1 SEL R3, R2, R3, !P4 ;  /* 0x0000000302031207 */ /* 0x000fc80006000000 */
[----:B------:R-:W-:-:S04]  /*0400*/  LOP3.LUT R3, R3, 0x1, RZ, 0xc0, !PT ;  /* 0x0000000103037812 */ /* 0x000fc800078ec0ff */
[----:B------:R-:W-:-:S04]  /*0410*/  ISETP.NE.U32.AND P0, PT, R3, 0x1, PT ;  /* 0x000000010300780c */ /* 0x000fc80003f05070 */
[----:B------:R-:W-:-:S09]  /*0420*/  SEL R3, RZ, 0x1, !P0 ;  /* 0x00000001ff037807 */ /* 0x000fd20004000000 */
.L_x_4:
[----:B------:R-:W1:Y:S02]  /*0430*/  SHFL.IDX PT, R2, R11, RZ, 0x1f ;  /* 0x00001fff0b027589 */ /* 0x000e6400000e0000 */
[----:B-1----:R-:W-:-:S13]  /*0440*/  ISETP.NE.AND P0, PT, R2, RZ, PT ;  /* 0x000000ff0200720c */ /* 0x002fda0003f05270 */
[----:B------:R-:W-:Y:S05]  /*0450*/  @P0 BRA `(.L_x_5) ;  /* 0x0000000000580947 */ /* 0x000fea0003800000 */
[----:B------:R-:W1:Y:S01]  /*0460*/  S2UR UR8, SR_CgaCtaId ;  /* 0x00000000000879c3 */ /* 0x000e620000008800 */
[----:B------:R-:W-:Y:S01]  /*0470*/  UMOV UR4, 0x400 ;  /* 0x0000040000047882 */ /* 0x000fe20000000000 */
[----:B------:R-:W-:Y:S01]  /*0480*/  UMOV UR5, 0x1 ;  /* 0x0000000100057882 */ /* 0x000fe20000000000 */
[----:B------:R-:W-:Y:S01]  /*0490*/  UMOV UR6, 0x100 ;  /* 0x0000010000067882 */ /* 0x000fe20000000000 */
[----:B------:R-:W-:Y:S01]  /*04a0*/  ELECT P0, URZ, PT ;  /* 0x00000000003f782f */ /* 0x000fe20003800000 */
[----:B------:R-:W-:-:S04]  /*04b0*/  UIADD3 UR6, -UR6, 0x100000, URZ ;  /* 0x0010000006067890 */ /* 0x000fc8000fffe13f */
[----:B------:R-:W-:Y:S02]  /*04c0*/  USHF.L.U32 UR7, UR6, 0xb, URZ ;  /* 0x0000000b06077899 */ /* 0x000fe4000800063f */
[----:B------:R-:W-:Y:S02]  /*04d0*/  USHF.L.U32 UR6, UR6, 0x1, URZ ;  /* 0x0000000106067899 */ /* 0x000fe4000800063f */
[----:B-1----:R-:W-:Y:S02]  /*04e0*/  ULEA UR8, UR8, UR4, 0x18 ;  /* 0x0000000408087291 */ /* 0x002fe4000f8ec03f */
[----:B------:R-:W-:-:S04]  /*04f0*/  UIADD3 UR4, -UR5, 0x100000, URZ ;  /* 0x0010000005047890 */ /* 0x000fc8000fffe13f */
[----:B------:R-:W-:Y:S02]  /*0500*/  USHF.L.U32 UR5, UR4, 0xb, URZ ;  /* 0x0000000b04057899 */ /* 0x000fe4000800063f */
[----:B------:R-:W-:Y:S01]  /*0510*/  USHF.L.U32 UR4, UR4, 0x1, URZ ;  /* 0x0000000104047899 */ /* 0x000fe2000800063f */
[----:B------:R-:W1:Y:S11]  /*0520*/  FENCE.VIEW.ASYNC.S ;  /* 0x00000000000073c6 */ /* 0x000e760000000000 */
[----:B-1----:R1:W2:Y:S01]  /*0530*/  SYNCS.EXCH.64 URZ, [UR8], UR4 ;  /* 0x00000004083f75b2 */ /* 0x0022a20008000100 */
[----:B------:R1:W3:Y:S01]  /*0540*/  SYNCS.EXCH.64 URZ, [UR8+0x20], UR6 ;  /* 0x00002006083f75b2 */ /* 0x0002e20008000100 */
[----:B------:R1:W4:Y:S01]  /*0550*/  SYNCS.EXCH.64 URZ, [UR8+0x8], UR4 ;  /* 0x00000804083f75b2 */ /* 0x0003220008000100 */
[----:B------:R1:W1:Y:S01]  /*0560*/  SYNCS.EXCH.64 URZ, [UR8+0x28], UR6 ;  /* 0x00002806083f75b2 */ /* 0x0002620008000100 */
[----:B------:R1:W1:Y:S01]  /*0570*/  SYNCS.EXCH.64 URZ, [UR8+0x10], UR4 ;  /* 0x00001004083f75b2 */ /* 0x0002620008000100 */
[----:B------:R1:W1:Y:S01]  /*0580*/  SYNCS.EXCH.64 URZ, [UR8+0x30], UR6 ;  /* 0x00003006083f75b2 */ /* 0x0002620008000100 */
[----:B------:R1:W1:Y:S01]  /*0590*/  SYNCS.EXCH.64 URZ, [UR8+0x18], UR4 ;  /* 0x00001804083f75b2 */ /* 0x0002620008000100 */
[----:B------:R1:W1:Y:S01]  /*05a0*/  SYNCS.EXCH.64 URZ, [UR8+0x38], UR6 ;  /* 0x00003806083f75b2 */ /* 0x0002620008000100 */
[----:B------:R-:W-:Y:S01]  /*05b0*/  NOP ;  /* 0x0000000000007918 */ /* 0x000fe20000000000 */
.L_x_5:
[----:B------:R-:W5:Y:S01]  /*05c0*/  SHFL.IDX PT, R6, R11, RZ, 0x1f ;  /* 0x00001fff0b067589 */ /* 0x000f6200000e0000 */
[----:B------:R-:W1:Y:S01]  /*05d0*/  LDC R2, c[0x0][0x904] ;  /* 0x00024100ff027b82 */ /* 0x000e620000000800 */
[----:B------:R-:W-:Y:S01]  /*05e0*/  NOP ;  /* 0x0000000000007918 */ /* 0x000fe20000000000 */
[----:B-----5:R-:W-:-:S13]  /*05f0*/  ISETP.NE.AND P0, PT, R6, RZ, PT ;  /* 0x000000ff0600720c */ /* 0x020fda0003f05270 */
[----:B------:R-:W-:Y:S05]  /*0600*/  @P0 BRA `(.L_x_6) ;  /* 0x0000000000580947 */ /* 0x000fea0003800000 */
[----:B-1----:R-:W1:Y:S01]  /*0610*/  S2UR UR5, SR_CgaCtaId ;  /* 0x00000000000579c3 */ /* 0x002e620000008800 */
[----:B------:R-:W-:Y:S01]  /*0620*/  UMOV UR4, 0x400 ;  /* 0x0000040000047882 */ /* 0x000fe20000000000 */
[----:B------:R-:W-:Y:S01]  /*0630*/  UMOV UR6, 0x20 ;  /* 0x0000002000067882 */ /* 0x000fe20000000000 */
[----:B------:R-:W-:Y:S01]  /*0640*/  UMOV UR7, 0x100 ;  /* 0x0000010000077882 */ /* 0x000fe20000000000 */
[----:B------:R-:W-:Y:S01]  /*0650*/  ELECT P0, URZ, PT ;  /* 0x00000000003f782f */ /* 0x000fe20003800000 */
[----:B-1----:R-:W-:Y:S02]  /*0660*/  ULEA UR8, UR5, UR4, 0x18 ;  /* 0x0000000405087291 */ /* 0x002fe4000f8ec03f */
[----:B------:R-:W-:-:S04]  /*0670*/  UIADD3 UR4, -UR6, 0x100000, URZ ;  /* 0x0010000006047890 */ /* 0x000fc8000fffe13f */
[----:B------:R-:W-:Y:S02]  /*0680*/  USHF.L.U32 UR5, UR4, 0xb, URZ ;  /* 0x0000000b04057899 */ /* 0x000fe4000800063f */
[----:B------:R-:W-:Y:S02]  /*0690*/  USHF.L.U32 UR4, UR4, 0x1, URZ ;  /* 0x0000000104047899 */ /* 0x000fe4000800063f */
[----:B------:R-:W-:-:S04]  /*06a0*/  UIADD3 UR6, -UR7, 0x100000, URZ ;  /* 0x0010000007067890 */ /* 0x000fc8000fffe13f */
[----:B------:R-:W-:Y:S02]  /*06b0*/  USHF.L.U32 UR7, UR6, 0xb, URZ ;  /* 0x0000000b06077899 */ /* 0x000fe4000800063f */
[----:B------:R-:W-:Y:S01]  /*06c0*/  USHF.L.U32 UR6, UR6, 0x1, URZ ;  /* 0x0000000106067899 */ /* 0x000fe2000800063f */
[----:B------:R-:W1:Y:S03]  /*06d0*/  FENCE.VIEW.ASYNC.S ;  /* 0x00000000000073c6 */ /* 0x000e660000000000 */
[----:B-1----:R1:W1:Y:S08]  /*06e0*/  SYNCS.EXCH.64 URZ, [UR8+0x40], UR4 ;  /* 0x00004004083f75b2 */ /* 0x0022700008000100 */
[----:B------:R1:W1:Y:S01]  /*06f0*/  SYNCS.EXCH.64 URZ, [UR8+0x60], UR6 ;  /* 0x00006006083f75b2 */ /* 0x0002620008000100 */
[----:B------:R1:W1:Y:S01]  /*0700*/  SYNCS.EXCH.64 URZ, [UR8+0x48], UR4 ;  /* 0x00004804083f75b2 */ /* 0x0002620008000100 */
[----:B------:R1:W1:Y:S01]  /*0710*/  SYNCS.EXCH.64 URZ, [UR8+0x68], UR6 ;  /* 0x00006806083f75b2 */ /* 0x0002620008000100 */
[----:B------:R1:W1:Y:S01]  /*0720*/  SYNCS.EXCH.64 URZ, [UR8+0x50], UR4 ;  /* 0x00005004083f75b2 */ /* 0x0002620008000100 */
[----:B------:R1:W1:Y:S01]  /*0730*/  SYNCS.EXCH.64 URZ, [UR8+0x70], UR6 ;  /* 0x00007006083f75b2 */ /* 0x0002620008000100 */
[----:B------:R1:W1:Y:S01]  /*0740*/  SYNCS.EXCH.64 URZ, [UR8+0x58], UR4 ;  /* 0x00005804083f75b2 */ /* 0x0002620008000100 */
[----:B------:R1:W1:Y:S01]  /*0750*/  SYNCS.EXCH.64 URZ, [UR8+0x78], UR6 ;  /* 0x00007806083f75b2 */ /* 0x0002620008000100 */
[----:B------:R-:W-:Y:S01]  /*0760*/  NOP ;  /* 0x0000000000007918 */ /* 0x000fe20000000000 */
.L_x_6:
[----:B------:R-:W5:Y:S01]  /*0770*/  SHFL.IDX PT, R11, R11, RZ, 0x1f ;  /* 0x00001fff0b0b7589 */ /* 0x000f6200000e0000 */
[----:B-1----:R-:W-:Y:S02]  /*0780*/  ISETP.NE.AND P6, PT, R2, 0x1, PT ;  /* 0x000000010200780c */ /* 0x002fe40003fc5270 */
[----:B------:R-:W-:Y:S01]  /*0790*/  ELECT P0, URZ, PT ;  /* 0x00000000003f782f */ /* 0x000fe20003800000 */
[----:B------:R-:W1:Y:S01]  /*07a0*/  S2UR UR37, SR_CgaCtaId ;  /* 0x00000000002579c3 */ /* 0x000e620000008800 */
[----:B------:R-:W2:Y:S01]  /*07b0*/  S2R R6, SR_CTAID.Y ;  /* 0x0000000000067919 */ /* 0x000ea20000002600 */
[----:B------:R-:W-:Y:S01]  /*07c0*/  P2R R7, PR, RZ, 0x40 ;  /* 0x00000040ff077803 */ /* 0x000fe20000000000 */
[----:B------:R-:W-:Y:S01]  /*07d0*/  UMOV UR4, 0x20 ;  /* 0x0000002000047882 */ /* 0x000fe20000000000 */
[----:B------:R-:W-:Y:S01]  /*07e0*/  ISETP.NE.AND P3, PT, R0, RZ, PT ;  /* 0x000000ff0000720c */ /* 0x000fe20003f65270 */
[----:B------:R-:W3:Y:S01]  /*07f0*/  S2R R8, SR_CTAID.X ;  /* 0x0000000000087919 */ /* 0x000ee20000002500 */
[----:B------:R-:W-:Y:S01]  /*0800*/  ISETP.NE.AND P4, PT, R9, RZ, PT ;  /* 0x000000ff0900720c */ /* 0x000fe20003f85270 */
[----:B------:R-:W-:Y:S01]  /*0810*/  NOP ;  /* 0x0000000000007918 */ /* 0x000fe20000000000 */
[----:B------:R-:W-:Y:S01]  /*0820*/  UMOV UR38, 0x1 ;  /* 0x0000000100267882 */ /* 0x000fe20000000000 */
[----:B------:R-:W-:Y:S01]  /*0830*/  BSSY B6, `(.L_x_7) ;  /* 0x00009f9000067945 */ /* 0x000fe20003800000 */
[----:B------:R-:W3:Y:S08]  /*0840*/  @P6 LDC R17, c[0x0][0x10] ;  /* 0x00000400ff116b82 */ /* 0x000ef00000000800 */
[----:B------:R-:W4:Y:S01]  /*0850*/  @!P6 LDC R7, c[0x0][0xc] ;  /* 0x00000300ff07eb82 */ /* 0x000f220000000800 */
[----:B-----5:R-:W-:-:S02]  /*0860*/  ISETP.NE.OR P1, PT, R11, RZ, !P0 ;  /* 0x000000ff0b00720c */ /* 0x020fc40004725670 */
[----:B------:R-:W-:Y:S02]  /*0870*/  @P6 MOV R11, RZ ;  /* 0x000000ff000b6202 */ /* 0x000fe40000000f00 */
[----:B------:R-:W-:-:S04]  /*0880*/  ISETP.EQ.OR P0, PT, R0, 0x3, !P3 ;  /* 0x000000030000780c */ /* 0x000fc80005f02670 */
[----:B------:R-:W-:Y:S01]  /*0890*/  ISETP.EQ.AND P0, PT, R9, RZ, P0 ;  /* 0x000000ff0900720c */ /* 0x000fe20000702270 */
[----:B--2---:R-:W-:-:S04]  /*08a0*/  @P6 IMAD.MOV.U32 R10, RZ, RZ, R6 ;  /* 0x000000ffff0a6224 */ /* 0x004fc800078e0006 */
[----:B------:R-:W-:Y:S01]  /*08b0*/  VOTEU.ALL UP0, P1 ;  /* 0x00000000003f7886 */ /* 0x000fe20000800000 */
[----:B------:R-:W-:Y:S01]  /*08c0*/  VOTEU.ALL UP1, P1 ;  /* 0x00000000003f7886 */ /* 0x000fe20000820000 */
[----:B------:R-:W-:Y:S01]  /*08d0*/  SEL R22, RZ, 0x1, !P0 ;  /* 0x00000001ff167807 */ /* 0x000fe20004000000 */
[----:B---3--:R-:W-:Y:S02]  /*08e0*/  @P6 IMAD.WIDE.U32 R16, R8, R17, R10 ;  /* 0x0000001108106225 */ /* 0x008fe400078e000a */
[----:B------:R-:W-:Y:S01]  /*08f0*/  @!UP0 UMOV UR6, 0x400 ;  /* 0x0000040000068882 */ /* 0x000fe20000000000 */
[----:B------:R-:W-:-:S04]  /*0900*/  @!UP0 UIADD3 UR4, -UR4, 0x100000, URZ ;  /* 0x0010000004048890 */ /* 0x000fc8000fffe13f */
[----:B------:R-:W-:Y:S02]  /*0910*/  @!UP0 USHF.L.U32 UR5, UR4, 0xb, URZ ;  /* 0x0000000b04058899 */ /* 0x000fe4000800063f */
[----:B------:R-:W-:Y:S01]  /*0920*/  @!UP0 USHF.L.U32 UR4, UR4, 0x1, URZ ;  /* 0x0000000104048899 */ /* 0x000fe2000800063f */
[----:B------:R-:W-:Y:S01]  /*0930*/  @P6 IMAD.MOV.U32 R11, RZ, RZ, RZ ;  /* 0x000000ffff0b6224 */ /* 0x000fe200078e00ff */
[----:B-1----:R-:W-:Y:S01]  /*0940*/  @!UP0 ULEA UR8, UR37, UR6, 0x18 ;  /* 0x0000000625088291 */ /* 0x002fe2000f8ec03f */
[----:B------:R-:W-:Y:S01]  /*0950*/  @!P6 IMAD.MOV.U32 R10, RZ, RZ, R6 ;  /* 0x000000ffff0ae224 */ /* 0x000fe200078e0006 */
[----:B------:R-:W-:Y:S01]  /*0960*/  VOTEU.ALL UP0, P1 ;  /* 0x00000000003f7886 */ /* 0x000fe20000800000 */
[----:B------:R-:W-:Y:S01]  /*0970*/  ULDC UR6, c[0x0][0xc] ;  /* 0x0000030000067ab9 */ /* 0x000fe20000000800 */
[----:B------:R-:W-:Y:S01]  /*0980*/  ULDC UR7, c[0x0][0x10] ;  /* 0x0000040000077ab9 */ /* 0x000fe20000000800 */
[----:B------:R-:W-:Y:S01]  /*0990*/  @P6 IMAD.IADD R17, R17, 0x1, R11 ;  /* 0x0000000111116824 */ /* 0x000fe200078e020b */
[----:B------:R-:W-:Y:S01]  /*09a0*/  IADD3 R11, R9, -0x1, RZ ;  /* 0xffffffff090b7810 */ /* 0x000fe20007ffe0ff */
[----:B------:R-:W-:Y:S01]  /*09b0*/  IMAD.MOV.U32 R9, RZ, RZ, RZ ;  /* 0x000000ffff097224 */ /* 0x000fe200078e00ff */
[----:B------:R-:W-:-:S02]  /*09c0*/  ISETP.EQ.AND P1, PT, R0, 0x2, !P4 ;  /* 0x000000020000780c */ /* 0x000fc40006722270 */
[----:B------:R-:W-:Y:S01]  /*09d0*/  ISETP.GE.U32.AND P5, PT, R11, 0x2, PT ;  /* 0x000000020b00780c */ /* 0x000fe20003fa6070 */
[----:B----4-:R-:W-:Y:S01]  /*09e0*/  @!P6 IMAD.WIDE.U32 R6, R7, R10, R8 ;  /* 0x0000000a0706e225 */ /* 0x010fe200078e0008 */
[----:B------:R-:W1:Y:S02]  /*09f0*/  FENCE.VIEW.ASYNC.S ;  /* 0x00000000000073c6 */ /* 0x000e640000000000 */
[----:B-1----:R-:W1:Y:S01]  /*0a00*/  @!UP0 SYNCS.EXCH.64 URZ, [UR8+0x80], UR4 ;  /* 0x00008004083f85b2 */ /* 0x002e620008000100 */
[----:B------:R-:W-:Y:S01]  /*0a10*/  SEL R19, RZ, 0x1, !P1 ;  /* 0x00000001ff137807 */ /* 0x000fe20004800000 */
[----:B------:R-:W-:Y:S01]  /*0a20*/  @!P6 IMAD.MOV.U32 R16, RZ, RZ, R6 ;  /* 0x000000ffff10e224 */ /* 0x000fe200078e0006 */
[----:B------:R-:W-:Y:S01]  /*0a30*/  SEL R22, R22, 0x2, P5 ;  /* 0x0000000216167807 */ /* 0x000fe20002800000 */
[----:B------:R-:W-:Y:S01]  /*0a40*/  @!P6 IMAD.MOV.U32 R17, RZ, RZ, R7 ;  /* 0x000000ffff11e224 */ /* 0x000fe200078e0007 */
[----:B------:R-:W-:Y:S01]  /*0a50*/  SEL R19, R19, 0x2, P5 ;  /* 0x0000000213137807 */ /* 0x000fe20002800000 */
[----:B------:R2:W1:Y:S01]  /*0a60*/  @!UP1 SYNCS.EXCH.64 URZ, [UR8+0x88], UR4 ;  /* 0x00008804083f95b2 */ /* 0x0004620008000100 */
[----:B------:R-:W-:Y:S01]  /*0a70*/  NOP ;  /* 0x0000000000007918 */ /* 0x000fe20000000000 */
[----:B--2---:R-:W-:-:S03]  /*0a80*/  UIMAD.WIDE.U32 UR4, UR6, UR7, URZ ;  /* 0x00000007060472a5 */ /* 0x004fc6000f8e003f */
[----:B------:R-:W-:Y:S02]  /*0a90*/  ULDC UR6, c[0x0][0x14] ;  /* 0x0000050000067ab9 */ /* 0x000fe40000000800 */
[----:B------:R-:W-:Y:S02]  /*0aa0*/  UIMAD.WIDE.U32 UR40, UR4, UR6, URZ ;  /* 0x00000006042872a5 */ /* 0x000fe4000f8e003f */
[----:B------:R-:W-:-:S04]  /*0ab0*/  UIMAD UR39, UR5, UR6, URZ ;  /* 0x00000006052772a4 */ /* 0x000fc8000f8e023f */
[----:B------:R-:W-:Y:S01]  /*0ac0*/  UIADD3 UR39, UR41, UR39, URZ ;  /* 0x0000002729277290 */ /* 0x000fe2000fffe03f */
[----:B-1----:R-:W-:Y:S06]  /*0ad0*/  BAR.SYNC.DEFER_BLOCKING 0x0 ;  /* 0x0000000000007b1d */ /* 0x002fec0000010000 */
[----:B------:R-:W-:Y:S05]  /*0ae0*/  @!P4 BRA `(.L_x_8) ;  /* 0x0000006c00b8c947 */ /* 0x000fea0003800000 */
[----:B------:R-:W-:-:S13]  /*0af0*/  ISETP.GT.U32.AND P0, PT, R11, 0x1, PT ;  /* 0x000000010b00780c */ /* 0x000fda0003f04070 */
[----:B------:R-:W-:Y:S05]  /*0b00*/  @P0 BRA `(.L_x_9) ;  /* 0x0000009c002c0947 */ /* 0x000fea0003800000 */
[----:B------:R-:W-:Y:S01]  /*0b10*/  ULDC.64 UR4, c[0x0][0x8f8] ;  /* 0x00023e0000047ab9 */ /* 0x000fe20000000a00 */
[----:B------:R-:W-:Y:S01]  /*0b20*/  UMOV UR47, 0xffffffff ;  /* 0xffffffff002f7882 */ /* 0x000fe20000000000 */
[----:B------:R-:W-:Y:S01]  /*0b30*/  ISETP.GE.U32.AND P0, PT, R16, UR4, PT ;  /* 0x0000000410007c0c */ /* 0x000fe2000bf06070 */
[----:B------:R-:W-:Y:S01]  /*0b40*/  IMAD.MOV.U32 R153, RZ, RZ, -0x1 ;  /* 0xffffffffff997424 */ /* 0x000fe200078e00ff */
[----:B------:R-:W-:Y:S02]  /*0b50*/  PRMT R152, RZ, 0x7610, R152 ;  /* 0x00007610ff987816 */ /* 0x000fe40000000098 */
[----:B------:R-:W-:Y:S02]  /*0b60*/  ISETP.GE.U32.AND.EX P0, PT, R17, UR5, PT, P0 ;  /* 0x0000000511007c0c */ /* 0x000fe4000bf06100 */
[----:B------:R-:W-:Y:S02]  /*0b70*/  MOV R154, 0xffffffff ;  /* 0xffffffff009a7802 */ /* 0x000fe40000000f00 */
[----:B------:R-:W-:-:S09]  /*0b80*/  PRMT R0, RZ, 0x7610, R0 ;  /* 0x00007610ff007816 */ /* 0x000fd20000000000 */
[----:B------:R-:W-:Y:S05]  /*0b90*/  @P0 BRA `(.L_x_10) ;  /* 0x0000000400580947 */ /* 0x000fea0003800000 */
[----:B------:R-:W1:Y:S01]  /*0ba0*/  LDC.64 R14, c[0x0][0x8d0] ;  /* 0x00023400ff0e7b82 */ /* 0x000e620000000a00 */
[----:B------:R-:W-:Y:S02]  /*0bb0*/  IMAD.MOV.U32 R4, RZ, RZ, R16 ;  /* 0x000000ffff047224 */ /* 0x000fe400078e0010 */
[----:B------:R-:W-:-:S05]  /*0bc0*/  IMAD.MOV.U32 R5, RZ, RZ, R17 ;  /* 0x000000ffff057224 */ /* 0x000fca00078e0011 */
[----:B------:R-:W2:Y:S08]  /*0bd0*/  LDC R0, c[0x0][0x8d8] ;  /* 0x00023600ff007b82 */ /* 0x000eb00000000800 */
[----:B------:R-:W3:Y:S01]  /*0be0*/  LDC.64 R20, c[0x0][0x8c8] ;  /* 0x00023200ff147b82 */ /* 0x000ee20000000a00 */
[----:B-1----:R-:W-:-:S04]  /*0bf0*/  ISETP.NE.U32.AND P0, PT, R14, RZ, PT ;  /* 0x000000ff0e00720c */ /* 0x002fc80003f05070 */
[----:B------:R-:W-:-:S13]  /*0c00*/  ISETP.NE.AND.EX P0, PT, R15, RZ, PT, P0 ;  /* 0x000000ff0f00720c */ /* 0x000fda0003f05300 */
[----:B--23--:R-:W-:Y:S05]  /*0c10*/  @!P0 BRA `(.L_x_11) ;  /* 0x0000000000288947 */ /* 0x00cfea0003800000 */
[----:B------:R-:W1:Y:S02]  /*0c20*/  LDC R3, c[0x0][0x8dc] ;  /* 0x00023700ff037b82 */ /* 0x000e640000000800 */
[----:B-1----:R-:W-:-:S04]  /*0c30*/  IADD3 R3, P0, R16, R3, RZ ;  /* 0x0000000310037210 */ /* 0x002fc80007f1e0ff */
[----:B------:R-:W-:-:S05]  /*0c40*/  IADD3.X R11, RZ, R17, RZ, P0, !PT ;  /* 0x00000011ff0b7210 */ /* 0x000fca00007fe4ff */
[----:B------:R-:W-:-:S04]  /*0c50*/  IMAD.WIDE.U32 R4, R11, R14, RZ ;  /* 0x0000000e0b047225 */ /* 0x000fc800078e00ff */
[----:B------:R-:W-:-:S04]  /*0c60*/  IMAD.WIDE.U32 R6, P0, R3, R15, R4 ;  /* 0x0000000f03067225 */ /* 0x000fc80007800004 */
[----:B------:R-:W-:-:S04]  /*0c70*/  IMAD.WIDE.U32 R4, R3, R14, RZ ;  /* 0x0000000e03047225 */ /* 0x000fc800078e00ff */
[----:B------:R-:W-:Y:S01]  /*0c80*/  IMAD.X R13, RZ, RZ, RZ, P0 ;  /* 0x000000ffff0d7224 */ /* 0x000fe200000e06ff */
[----:B------:R-:W-:Y:S01]  /*0c90*/  IADD3 RZ, P0, R5, R6, RZ ;  /* 0x0000000605ff7210 */ /* 0x000fe20007f1e0ff */
[----:B------:R-:W-:-:S04]  /*0ca0*/  IMAD.MOV.U32 R12, RZ, RZ, R7 ;  /* 0x000000ffff0c7224 */ /* 0x000fc800078e0007 */
[----:B------:R-:W-:-:S08]  /*0cb0*/  IMAD.WIDE.U32.X R4, R11, R15, R12, P0 ;  /* 0x0000000f0b047225 */ /* 0x000fd000000e040c */
.L_x_11:
[-CC-:B------:R-:W-:Y:S01]  /*0cc0*/  SHF.R.U64 R27, R4, R0.reuse, R5.reuse ;  /* 0x00000000041b7219 */ /* 0x180fe20000001205 */
[----:B------:R-:W1:Y:S01]  /*0cd0*/  LDC.64 R24, c[0x0][0x8e8] ;  /* 0x00023a00ff187b82 */ /* 0x000e620000000a00 */
[----:B------:R-:W-:Y:S01]  /*0ce0*/  SHF.R.U32.HI R0, RZ, R0, R5 ;  /* 0x00000000ff007219 */ /* 0x000fe20000011605 */
[----:B------:R-:W-:Y:S01]  /*0cf0*/  ULDC UR4, c[0x0][0x150] ;  /* 0x0000540000047ab9 */ /* 0x000fe20000000800 */
[----:B------:R-:W-:-:S05]  /*0d00*/  IADD3 R3, P0, RZ, -R27, RZ ;  /* 0x8000001bff037210 */ /* 0x000fca0007f1e0ff */
[----:B------:R-:W-:Y:S01]  /*0d10*/  IMAD.X R5, RZ, RZ, ~R0, P0 ;  /* 0x000000ffff057224 */ /* 0x000fe200000e0e00 */
[----:B------:R-:W2:Y:S03]  /*0d20*/  LDC R6, c[0x0][0x8c0] ;  /* 0x00023000ff067b82 */ /* 0x000ea60000000800 */
[-C--:B------:R-:W-:Y:S02]  /*0d30*/  IMAD R0, R5, R20.reuse, RZ ;  /* 0x0000001405007224 */ /* 0x080fe400078e02ff */
[----:B------:R-:W-:-:S03]  /*0d40*/  IMAD.WIDE.U32 R4, R3, R20, R16 ;  /* 0x0000001403047225 */ /* 0x000fc600078e0010 */
[----:B------:R-:W3:Y:S01]  /*0d50*/  LDC R14, c[0x0][0x8b0] ;  /* 0x00022c00ff0e7b82 */ /* 0x000ee20000000800 */
[----:B------:R-:W-:Y:S01]  /*0d60*/  IMAD R3, R3, R21, R0 ;  /* 0x0000001503037224 */ /* 0x000fe200078e0200 */
[----:B------:R-:W-:-:S04]  /*0d70*/  I2FP.F32.U32 R0, R8 ;  /* 0x0000000800007245 */ /* 0x000fc80000201000 */
[----:B------:R-:W-:Y:S01]  /*0d80*/  IADD3 R5, R5, R3, RZ ;  /* 0x0000000305057210 */ /* 0x000fe20007ffe0ff */
[----:B------:R-:W-:Y:S01]  /*0d90*/  FMUL R0, R0, UR4 ;  /* 0x0000000400007c20 */ /* 0x000fe20008400000 */
[----:B------:R-:W4:Y:S01]  /*0da0*/  LDC R3, c[0x0][0x144] ;  /* 0x00005100ff037b82 */ /* 0x000f220000000800 */
[----:B-1----:R-:W-:Y:S01]  /*0db0*/  ISETP.NE.U32.AND P0, PT, R24, RZ, PT ;  /* 0x000000ff1800720c */ /* 0x002fe20003f05070 */
[----:B------:R-:W-:-:S03]  /*0dc0*/  ULDC UR4, c[0x0][0x154] ;  /* 0x0000550000047ab9 */ /* 0x000fc60000000800 */
[----:B------:R-:W1:Y:S01]  /*0dd0*/  F2I.U32.TRUNC.NTZ R0, R0 ;  /* 0x0000000000007305 */ /* 0x000e62000020f000 */
[----:B------:R-:W-:Y:S02]  /*0de0*/  ISETP.NE.AND.EX P0, PT, R25, RZ, PT, P0 ;  /* 0x000000ff1900720c */ /* 0x000fe40003f05300 */
[----:B------:R-:W4:Y:S01]  /*0df0*/  LDC R13, c[0x0][0x148] ;  /* 0x00005200ff0d7b82 */ /* 0x000f220000000800 */
[-CC-:B--2---:R-:W-:Y:S02]  /*0e00*/  SHF.R.U64 R12, R4, R6.reuse, R5.reuse ;  /* 0x00000006040c7219 */ /* 0x184fe40000001205 */
[----:B------:R-:W-:Y:S01]  /*0e10*/  SHF.R.U32.HI R5, RZ, R6, R5 ;  /* 0x00000006ff057219 */ /* 0x000fe20000011605 */
[----:B------:R-:W-:Y:S01]  /*0e20*/  IMAD.MOV.U32 R6, RZ, RZ, -0x1 ;  /* 0xffffffffff067424 */ /* 0x000fe200078e00ff */
[----:B------:R-:W-:-:S03]  /*0e30*/  I2FP.F32.U32 R4, R10 ;  /* 0x0000000a00047245 */ /* 0x000fc60000201000 */
[----:B------:R-:W2:Y:S01]  /*0e40*/  LDC R20, c[0x0][0x8a8] ;  /* 0x00022a00ff147b82 */ /* 0x000ea20000000800 */
[-CC-:B---3--:R-:W-:Y:S01]  /*0e50*/  SHF.R.U64 R28, R12, R14.reuse, R5.reuse ;  /* 0x0000000e0c1c7219 */ /* 0x188fe20000001205 */
[----:B------:R-:W-:Y:S01]  /*0e60*/  FMUL R4, R4, UR4 ;  /* 0x0000000404047c20 */ /* 0x000fe20008400000 */
[----:B------:R-:W-:Y:S01]  /*0e70*/  SHF.R.U32.HI R5, RZ, R14, R5 ;  /* 0x0000000eff057219 */ /* 0x000fe20000011605 */
[----:B-1----:R-:W-:Y:S01]  /*0e80*/  IMAD.MOV R0, RZ, RZ, -R0 ;  /* 0x000000ffff007224 */ /* 0x002fe200078e0a00 */
[----:B------:R-:W-:Y:S01]  /*0e90*/  ULDC UR4, c[0x0][0x900] ;  /* 0x0002400000047ab9 */ /* 0x000fe20000000800 */
[----:B------:R1:W3:Y:S01]  /*0ea0*/  F2I.U32.TRUNC.NTZ R11, R4 ;  /* 0x00000004000b7305 */ /* 0x0002e2000020f000 */
[--C-:B------:R-:W-:Y:S01]  /*0eb0*/  SHF.R.U64 R14, R28, UR4, R5.reuse ;  /* 0x000000041c0e7c19 */ /* 0x100fe20008001205 */
[----:B------:R-:W2:Y:S01]  /*0ec0*/  LDC R21, c[0x0][0x8f0] ;  /* 0x00023c00ff157b82 */ /* 0x000ea20000000800 */
[----:B----4-:R-:W-:Y:S01]  /*0ed0*/  IMAD R0, R3, R0, R8 ;  /* 0x0000000003007224 */ /* 0x010fe200078e0208 */
[----:B------:R-:W-:-:S02]  /*0ee0*/  SHF.R.U32.HI R5, RZ, UR4, R5 ;  /* 0x00000004ff057c19 */ /* 0x000fc40008011605 */
[----:B------:R-:W-:Y:S01]  /*0ef0*/  SHF.L.U32 R3, R6, UR4, RZ ;  /* 0x0000000406037c19 */ /* 0x000fe200080006ff */
[----:B-1----:R-:W-:-:S03]  /*0f00*/  IMAD.MOV.U32 R4, RZ, RZ, R14 ;  /* 0x000000ffff047224 */ /* 0x002fc600078e000e */
[----:B------:R-:W1:Y:S08]  /*0f10*/  LDC R23, c[0x0][0x8e0] ;  /* 0x00023800ff177b82 */ /* 0x000e700000000800 */
[----:B------:R-:W4:Y:S01]  /*0f20*/  LDC R26, c[0x0][0x8b8] ;  /* 0x00022e00ff1a7b82 */ /* 0x000f220000000800 */
[----:B---3--:R-:W-:Y:S05]  /*0f30*/  @!P0 BRA `(.L_x_12) ;  /* 0x0000000000288947 */ /* 0x008fea0003800000 */
[----:B------:R-:W3:Y:S02]  /*0f40*/  LDC R9, c[0x0][0x8f4] ;  /* 0x00023d00ff097b82 */ /* 0x000ee40000000800 */
[----:B---3--:R-:W-:-:S04]  /*0f50*/  IADD3 R9, P0, R14, R9, RZ ;  /* 0x000000090e097210 */ /* 0x008fc80007f1e0ff */
        /* <DEDUP_REMOVED lines=8> */
.L_x_12:
[----:B------:R-:W-:Y:S01]  /*0fe0*/  LOP3.LUT R3, RZ, R3, RZ, 0x33, !PT ;  /* 0x00000003ff037212 */ /* 0x000fe200078e33ff */
[----:B------:R-:W-:Y:S01]  /*0ff0*/  USHF.L.U32 UR4, UR38, UR4, URZ ;  /* 0x0000000426047299 */ /* 0x000fe2000800063f */
[----:B--2---:R-:W-:Y:S01]  /*1000*/  SHF.R.U64 R4, R4, R21, R5 ;  /* 0x0000001504047219 */ /* 0x004fe20000001205 */
[----:B------:R-:W-:Y:S01]  /*1010*/  IMAD.MOV R11, RZ, RZ, -R11 ;  /* 0x000000ffff0b7224 */ /* 0x000fe200078e0a0b */
[----:B------:R-:W-:Y:S02]  /*1020*/  LOP3.LUT R3, R28, R3, RZ, 0xc0, !PT ;  /* 0x000000031c037212 */ /* 0x000fe400078ec0ff */
[----:B------:R-:W-:Y:S01]  /*1030*/  IADD3 R5, R20, -0x1, RZ ;  /* 0xffffffff14057810 */ /* 0x000fe20007ffe0ff */
[----:B------:R-:W-:Y:S01]  /*1040*/  IMAD.MOV R6, RZ, RZ, -R4 ;  /* 0x000000ffff067224 */ /* 0x000fe200078e0a04 */
[----:B------:R-:W-:Y:S01]  /*1050*/  R2UR UR47, R27 ;  /* 0x000000001b2f72ca */ /* 0x000fe200000e0000 */
[----:B------:R-:W-:Y:S01]  /*1060*/  IMAD R7, R4, UR4, R3 ;  /* 0x0000000404077c24 */ /* 0x000fe2000f8e0203 */
[----:B------:R-:W-:Y:S01]  /*1070*/  LOP3.LUT R5, R12, R5, RZ, 0xc0, !PT ;  /* 0x000000050c057212 */ /* 0x000fe200078ec0ff */
[----:B------:R-:W-:-:S02]  /*1080*/  @P6 IMAD R0, R13, R11, R10 ;  /* 0x0000000b0d006224 */ /* 0x000fc400078e020a */
[----:B-1----:R-:W-:Y:S02]  /*1090*/  IMAD R3, R6, R23, R14 ;  /* 0x0000001706037224 */ /* 0x002fe400078e020e */
[----:B----4-:R-:W-:Y:S02]  /*10a0*/  IMAD R0, R7, R26, R0 ;  /* 0x0000001a07007224 */ /* 0x010fe400078e0200 */
[----:B------:R-:W-:Y:S02]  /*10b0*/  IMAD R3, R3, R20, R5 ;  /* 0x0000001403037224 */ /* 0x000fe400078e0205 */
[----:B------:R-:W-:-:S03]  /*10c0*/  IMAD.MOV.U32 R4, RZ, RZ, 0x1 ;  /* 0x00000001ff047424 */ /* 0x000fc600078e00ff */
[----:B------:R-:W-:Y:S02]  /*10d0*/  SEL R153, R3, R0, !P6 ;  /* 0x0000000003997207 */ /* 0x000fe40007000000 */
[----:B------:R-:W-:Y:S02]  /*10e0*/  SEL R154, R0, R3, !P6 ;  /* 0x00000003009a7207 */ /* 0x000fe40007000000 */
[----:B------:R-:W-:-:S07]  /*10f0*/  PRMT R0, R4, 0x7610, R0 ;  /* 0x0000761004007816 */ /* 0x000fce0000000000 */
.L_x_10:
[----:B------:R-:W-:-:S08]  /*1100*/  NOP ;  /* 0x0000000000007918 */ /* 0x000fd00000000000 */
[----:B------:R-:W1:Y:S02]  /*1110*/  USETMAXREG.TRY_ALLOC.CTAPOOL UP0, 0xe8 ;  /* 0x000000e8000079c8 */ /* 0x000e640008000600 */
[----:B-1----:R-:W-:-:S13]  /*1120*/  PLOP3.LUT P0, PT, PT, PT, UP0, 0x80, 0x0 ;  /* 0x000000000000781c */ /* 0x002fda0003f0f008 */
[----:B------:R-:W-:Y:S05]  /*1130*/  @!P0 BRA `(.L_x_10) ;  /* 0xfffffffc00f08947 */ /* 0x000fea000383ffff */
[----:B------:R-:W-:Y:S02]  /*1140*/  ULDC.64 UR4, c[0x0][0x590] ;  /* 0x0001640000047ab9 */ /* 0x000fe40000000a00 */
[----:B------:R-:W-:Y:S01]  /*1150*/  IMAD.U32 R165, RZ, RZ, UR4 ;  /* 0x00000004ffa57e24 */ /* 0x000fe2000f8e00ff */
[----:B------:R-:W-:-:S04]  /*1160*/  MOV R164, UR5 ;  /* 0x0000000500a47c02 */ /* 0x000fc80008000f00 */
[----:B------:R-:W-:-:S04]  /*1170*/  ISETP.NE.U32.AND P0, PT, R165, RZ, PT ;  /* 0x000000ffa500720c */ /* 0x000fc80003f05070 */
[----:B------:R-:W-:-:S13]  /*1180*/  ISETP.NE.AND.EX P0, PT, R164, RZ, PT, P0 ;  /* 0x000000ffa400720c */ /* 0x000fda0003f05300 */
[----:B------:R-:W-:Y:S05]  /*1190*/  @P0 BRA `(.L_x_13) ;  /* 0x00000000002c0947 */ /* 0x000fea0003800000 */
[----:B------:R-:W-:Y:S02]  /*11a0*/  ULDC.64 UR4, c[0x0][0x588] ;  /* 0x0001620000047ab9 */ /* 0x000fe40000000a00 */
[----:B------:R-:W-:-:S04]  /*11b0*/  ISETP.NE.U32.AND P0, PT, RZ, UR4, PT ;  /* 0x00000004ff007c0c */ /* 0x000fc8000bf05070 */
[----:B------:R-:W-:-:S13]  /*11c0*/  ISETP.NE.AND.EX P0, PT, RZ, UR5, PT, P0 ;  /* 0x00000005ff007c0c */ /* 0x000fda000bf05300 */
[----:B------:R-:W-:Y:S05]  /*11d0*/  @!P0 BRA `(.L_x_14) ;  /* 0x0000000000108947 */ /* 0x000fea0003800000 */
[----:B------:R-:W1:Y:S02]  /*11e0*/  LDC.64 R4, c[0x0][0x588] ;  /* 0x00016200ff047b82 */ /* 0x000e640000000a00 */
[----:B-1----:R1:W5:Y:S01]  /*11f0*/  LDG.E R155, desc[UR52][R4.64] ;  /* 0x00000034049b7981 */ /* 0x002362000c1e1900 */
[----:B------:R-:W-:Y:S01]  /*1200*/  IMAD.MOV.U32 R152, RZ, RZ, 0x1 ;  /* 0x00000001ff987424 */ /* 0x000fe200078e00ff */
[----:B------:R-:W-:Y:S06]  /*1210*/  BRA `(.L_x_13) ;  /* 0x00000000000c7947 */ /* 0x000fec0003800000 */
.L_x_14:
[----:B------:R-:W-:Y:S01]  /*1220*/  ULDC UR4, c[0x0][0x580] ;  /* 0x0001600000047ab9 */ /* 0x000fe20000000800 */
[----:B------:R-:W-:Y:S02]  /*1230*/  IMAD.MOV.U32 R152, RZ, RZ, 0x1 ;  /* 0x00000001ff987424 */ /* 0x000fe400078e00ff */
[----:B------:R-:W-:-:S07]  /*1240*/  IMAD.U32 R155, RZ, RZ, UR4 ;  /* 0x00000004ff9b7e24 */ /* 0x000fce000f8e00ff */
.L_x_13:
[----:B------:R-:W-:Y:S02]  /*1250*/  ULDC.64 UR4, c[0x0][0x5b0] ;  /* 0x00016c0000047ab9 */ /* 0x000fe40000000a00 */
[----:B------:R-:W-:-:S04]  /*1260*/  ISETP.NE.U32.AND P0, PT, RZ, UR4, PT ;  /* 0x00000004ff007c0c */ /* 0x000fc8000bf05070 */
[----:B------:R-:W-:-:S13]  /*1270*/  ISETP.NE.AND.EX P0, PT, RZ, UR5, PT, P0 ;  /* 0x00000005ff007c0c */ /* 0x000fda000bf05300 */
[----:B------:R-:W-:Y:S05]  /*1280*/  @P0 BRA `(.L_x_15) ;  /* 0x0000000000240947 */ /* 0x000fea0003800000 */
[----:B------:R-:W-:Y:S02]  /*1290*/  ULDC.64 UR4, c[0x0][0x5a8] ;  /* 0x00016a0000047ab9 */ /* 0x000fe40000000a00 */
[----:B------:R-:W-:-:S04]  /*12a0*/  ISETP.NE.U32.AND P0, PT, RZ, UR4, PT ;  /* 0x00000004ff007c0c */ /* 0x000fc8000bf05070 */
[----:B------:R-:W-:-:S13]  /*12b0*/  ISETP.NE.AND.EX P0, PT, RZ, UR5, PT, P0 ;  /* 0x00000005ff007c0c */ /* 0x000fda000bf05300 */
[----:B------:R-:W-:Y:S05]  /*12c0*/  @!P0 BRA `(.L_x_16) ;  /* 0x00000000000c8947 */ /* 0x000fea0003800000 */
[----:B------:R-:W2:Y:S02]  /*12d0*/  LDC.64 R156, c[0x0][0x5a8] ;  /* 0x00016a00ff9c7b82 */ /* 0x000ea40000000a00 */
[----:B--2---:R2:W5:Y:S01]  /*12e0*/  LDG.E R156, desc[UR52][R156.64] ;  /* 0x000000349c9c7981 */ /* 0x004562000c1e1900 */
[----:B------:R-:W-:Y:S05]  /*12f0*/  BRA `(.L_x_15) ;  /* 0x0000000000087947 */ /* 0x000fea0003800000 */
.L_x_16:
[----:B------:R-:W-:Y:S02]  /*1300*/  ULDC UR4, c[0x0][0x5a0] ;  /* 0x0001680000047ab9 */ /* 0x000fe40000000800 */
[----:B------:R-:W-:-:S07]  /*1310*/  MOV R156, UR4 ;  /* 0x00000004009c7c02 */ /* 0x000fce0008000f00 */
.L_x_15:
[----:B------:R-:W-:Y:S01]  /*1320*/  LOP3.LUT P1, RZ, R0, 0xff, RZ, 0xc0, !PT ;  /* 0x000000ff00ff7812 */ /* 0x000fe2000782c0ff */
[----:B------:R-:W-:Y:S01]  /*1330*/  UMOV UR36, URZ ;  /* 0x0000003f00247c82 */ /* 0x000fe20008000000 */
[----:B------:R-:W-:-:S11]  /*1340*/  PLOP3.LUT P0, PT, PT, PT, PT, 0x80, 0x0 ;  /* 0x000000000000781c */ /* 0x000fd60003f0f070 */
[----:B------:R-:W-:Y:S05]  /*1350*/  @!P1 BRA `(.L_x_17) ;  /* 0x0000006400009947 */ /* 0x000fea0003800000 */
[----:B------:R-:W-:Y:S01]  /*1360*/  ULDC UR4, c[0x0][0x28c] ;  /* 0x0000a30000047ab9 */ /* 0x000fe20000000800 */
[----:B------:R-:W-:Y:S01]  /*1370*/  IMAD.MOV.U32 R160, RZ, RZ, 0x10 ;  /* 0x00000010ffa07424 */ /* 0x000fe200078e00ff */
[----:B------:R-:W-:Y:S01]  /*1380*/  UIADD3 UR4, UR4, 0x3f, URZ ;  /* 0x0000003f04047890 */ /* 0x000fe2000fffe03f */
[----:B------:R-:W-:Y:S01]  /*1390*/  LOP3.LUT P0, RZ, R18, 0x4, RZ, 0xc0, !PT ;  /* 0x0000000412ff7812 */ /* 0x000fe2000780c0ff */
[--C-:B-----5:R-:W-:Y:S01]  /*13a0*/  IMAD.MOV.U32 R158, RZ, RZ, R155.reuse ;  /* 0x000000ffff9e7224 */ /* 0x120fe200078e009b */
[----:B------:R-:W-:Y:S01]  /*13b0*/  LOP3.LUT R162, R22, 0x1, RZ, 0xfc, !PT ;  /* 0x0000000116a27812 */ /* 0x000fe200078efcff */
[----:B------:R-:W-:Y:S01]  /*13c0*/  USHF.R.S32.HI UR5, URZ, 0x1f, UR4 ;  /* 0x0000001f3f057899 */ /* 0x000fe20008011404 */
[----:B------:R-:W-:Y:S01]  /*13d0*/  LOP3.LUT R163, R19, 0x1, RZ, 0xfc, !PT ;  /* 0x0000000113a37812 */ /* 0x000fe200078efcff */
[----:B------:R-:W-:Y:S01]  /*13e0*/  IMAD.MOV.U32 R161, RZ, RZ, R155 ;  /* 0x000000ffffa17224 */ /* 0x000fe200078e009b */
[C---:B--2---:R-:W-:Y:S01]  /*13f0*/  PRMT R157, R152.reuse, 0x7610, R157 ;  /* 0x00007610989d7816 */ /* 0x044fe2000000009d */
[----:B------:R-:W-:Y:S01]  /*1400*/  ULEA.HI UR5, UR5, UR4, URZ, 0x6 ;  /* 0x0000000405057291 */ /* 0x000fe2000f8f303f */
[----:B------:R-:W-:Y:S01]  /*1410*/  PRMT R159, R152, 0x7610, R159 ;  /* 0x00007610989f7816 */ /* 0x000fe2000000009f */
[----:B------:R-:W-:Y:S01]  /*1420*/  ULDC.64 UR54, c[0x0][0x198] ;  /* 0x0000660000367ab9 */ /* 0x000fe20000000a00 */
[----:B------:R-:W-:Y:S01]  /*1430*/  SEL R160, R160, 0xfffffff0, !P0 ;  /* 0xfffffff0a0a07807 */ /* 0x000fe20004000000 */
[----:B------:R-:W-:Y:S01]  /*1440*/  UMOV UR42, URZ ;  /* 0x0000003f002a7c82 */ /* 0x000fe20008000000 */
[----:B------:R-:W-:Y:S01]  /*1450*/  UMOV UR43, URZ ;  /* 0x0000003f002b7c82 */ /* 0x000fe20008000000 */
[----:B------:R-:W-:Y:S01]  /*1460*/  USHF.R.S32.HI UR49, URZ, 0x6, UR5 ;  /* 0x000000063f317899 */ /* 0x000fe20008011405 */
[----:B------:R-:W-:Y:S01]  /*1470*/  UMOV UR48, URZ ;  /* 0x0000003f00307c82 */ /* 0x000fe20008000000 */
[----:B------:R-:W-:-:S10]  /*1480*/  UMOV UR36, URZ ;  /* 0x0000003f00247c82 */ /* 0x000fd40008000000 */
.L_x_136:
[----:B------:R-:W-:Y:S01]  /*1490*/  LOP3.LUT R0, R18, 0x80, RZ, 0xc0, !PT ;  /* 0x0000008012007812 */ /* 0x000fe200078ec0ff */
[----:B------:R-:W2:Y:S01]  /*14a0*/  S2UR UR50, SR_CgaCtaId ;  /* 0x00000000003279c3 */ /* 0x000ea20000008800 */
[----:B------:R-:W-:Y:S02]  /*14b0*/  UMOV UR51, 0x400 ;  /* 0x0000040000337882 */ /* 0x000fe40000000000 */
[----:B------:R-:W-:-:S06]  /*14c0*/  SHF.R.U32.HI R0, RZ, 0x7, R0 ;  /* 0x00000007ff007819 */ /* 0x000fcc0000011600 */
[----:B------:R-:W3:Y:S01]  /*14d0*/  SHFL.IDX PT, R0, R0, RZ, 0x1f ;  /* 0x00001fff00007589 */ /* 0x000ee200000e0000 */
[----:B--2---:R-:W-:Y:S01]  /*14e0*/  ULEA UR51, UR50, UR51, 0x18 ;  /* 0x0000003332337291 */ /* 0x004fe2000f8ec03f */
[----:B---3--:R-:W-:-:S13]  /*14f0*/  R2UR UR4, R0 ;  /* 0x00000000000472ca */ /* 0x008fda00000e0000 */
[----:B------:R-:W-:-:S04]  /*1500*/  ULEA.HI UR5, UR4, UR4, URZ, 0x1 ;  /* 0x0000000404057291 */ /* 0x000fc8000f8f083f */
[----:B------:R-:W-:-:S04]  /*1510*/  ULOP3.LUT UR5, UR5, 0x7fffe, URZ, 0xc0, !UPT ;  /* 0x0007fffe05057892 */ /* 0x000fc8000f8ec03f */
[----:B------:R-:W-:-:S03]  /*1520*/  UIADD3 UR5, UR4, -UR5, URZ ;  /* 0x8000000504057290 */ /* 0x000fc6000fffe03f */
[----:B------:R-:W-:Y:S01]  /*1530*/  ULDC UR4, c[0x0][0x28c] ;  /* 0x0000a30000047ab9 */ /* 0x000fe20000000800 */
[----:B------:R-:W-:Y:S01]  /*1540*/  ULEA UR5, UR5, UR51, 0xd ;  /* 0x0000003305057291 */ /* 0x000fe2000f8e683f */
[----:B------:R-:W-:-:S03]  /*1550*/  ISETP.LT.AND P0, PT, RZ, UR4, PT ;  /* 0x00000004ff007c0c */ /* 0x000fc6000bf01270 */
[----:B------:R-:W-:-:S04]  /*1560*/  UIADD3 UR5, UR5, 0x8400, URZ ;  /* 0x0000840005057890 */ /* 0x000fc8000fffe03f */
[----:B------:R-:W-:-:S04]  /*1570*/  USHF.R.U32.HI UR5, URZ, 0x4, UR5 ;  /* 0x000000043f057899 */ /* 0x000fc80008011605 */
[----:B------:R-:W-:-:S04]  /*1580*/  ULOP3.LUT UR5, UR5, 0x3fff, URZ, 0xc0, !UPT ;  /* 0x00003fff05057892 */ /* 0x000fc8000f8ec03f */
[----:B------:R-:W-:Y:S01]  /*1590*/  ULOP3.LUT UR44, UR5, 0x10000, URZ, 0xfc, !UPT ;  /* 0x00010000052c7892 */ /* 0x000fe2000f8efc3f */
[----:B-1----:R-:W-:Y:S11]  /*15a0*/  @P0 BRA `(.L_x_18) ;  /* 0x0000000000400947 */ /* 0x002ff60003800000 */
[----:B------:R-:W-:Y:S01]  /*15b0*/  MOV R0, 0x0 ;  /* 0x0000000000007802 */ /* 0x000fe20000000f00 */
[----:B------:R-:W-:Y:S01]  /*15c0*/  ULDC.64 UR4, c[0x4][0x70] ;  /* 0x01001c0000047ab9 */ /* 0x000fe20000000a00 */
[----:B------:R-:W-:Y:S01]  /*15d0*/  ULDC.64 UR6, c[0x4][0x8] ;  /* 0x0100020000067ab9 */ /* 0x000fe20000000a00 */
[----:B-1----:R-:W-:Y:S01]  /*15e0*/  MOV R4, UR4 ;  /* 0x0000000400047c02 */ /* 0x002fe20008000f00 */
[----:B------:R1:W2:Y:S01]  /*15f0*/  LDC.64 R14, c[0x4][R0] ;  /* 0x01000000000e7b82 */ /* 0x0002a20000000a00 */
[----:B------:R-:W-:Y:S01]  /*1600*/  IMAD.U32 R5, RZ, RZ, UR5 ;  /* 0x00000005ff057e24 */ /* 0x000fe2000f8e00ff */
[----:B------:R-:W-:Y:S01]  /*1610*/  ULDC.64 UR4, c[0x4][0x78] ;  /* 0x01001e0000047ab9 */ /* 0x000fe20000000a00 */
[----:B------:R-:W-:Y:S01]  /*1620*/  MOV R10, UR6 ;  /* 0x00000006000a7c02 */ /* 0x000fe20008000f00 */
[----:B------:R-:W-:Y:S01]  /*1630*/  IMAD.U32 R6, RZ, RZ, UR4 ;  /* 0x00000004ff067e24 */ /* 0x000fe2000f8e00ff */
[----:B------:R-:W-:Y:S01]  /*1640*/  MOV R13, RZ ;  /* 0x000000ff000d7202 */ /* 0x000fe20000000f00 */
[----:B------:R-:W-:-:S02]  /*1650*/  IMAD.U32 R7, RZ, RZ, UR5 ;  /* 0x00000005ff077e24 */ /* 0x000fc4000f8e00ff */
[----:B------:R-:W-:Y:S02]  /*1660*/  IMAD.U32 R11, RZ, RZ, UR7 ;  /* 0x00000007ff0b7e24 */ /* 0x000fe4000f8e00ff */
[----:B------:R-:W-:Y:S02]  /*1670*/  IMAD.MOV.U32 R8, RZ, RZ, 0x1e1 ;  /* 0x000001e1ff087424 */ /* 0x000fe400078e00ff */
[----:B-1----:R-:W-:-:S07]  /*1680*/  IMAD.MOV.U32 R12, RZ, RZ, 0x1 ;  /* 0x00000001ff0c7424 */ /* 0x002fce00078e00ff */
[----:B------:R-:W-:-:S07]  /*1690*/  LEPC R20, `(.L_x_18) ;  /* 0x000000001014794e */ /* 0x000fce0000000000 */
[----:B--2---:R-:W-:Y:S05]  /*16a0*/  CALL.ABS.NOINC R14 ;  /* 0x000000000e007343 */ /* 0x004fea0003c00000 */
.L_x_18:
[----:B------:R-:W-:-:S13]  /*16b0*/  ISETP.NE.AND P0, PT, R162, 0x3, PT ;  /* 0x00000003a200780c */ /* 0x000fda0003f05270 */
[----:B------:R-:W-:Y:S05]  /*16c0*/  @!P0 BRA `(.L_x_19) ;  /* 0x0000000000048947 */ /* 0x000fea0003800000 */
[----:B------:R-:W-:Y:S01]  /*16d0*/  BPT.TRAP 0x1 ;  /* 0x000000040000795c */ /* 0x000fe20000300000 */
.L_x_19:
[----:B------:R-:W-:Y:S02]  /*16e0*/  IMAD.U32 R3, RZ, RZ, UR48 ;  /* 0x00000030ff037e24 */ /* 0x000fe4000f8e00ff */
[----:B------:R-:W-:-:S03]  /*16f0*/  IMAD.U32 R0, RZ, RZ, UR43 ;  /* 0x0000002bff007e24 */ /* 0x000fc6000f8e00ff */
[----:B------:R-:W-:Y:S02]  /*1700*/  LEA R3, R3, UR51, 0x3 ;  /* 0x0000003303037c11 */ /* 0x000fe4000f8e18ff */
[----:B------:R-:W-:-:S04]  /*1710*/  SHF.L.U32 R0, R0, 0x1f, RZ ;  /* 0x0000001f00007819 */ /* 0x000fc800000006ff */
[----:B------:R2:W3:Y:S01]  /*1720*/  SYNCS.PHASECHK.TRANS64.TRYWAIT P1, [R3+URZ], R0 ;  /* 0x00000000030075a7 */ /* 0x0004e2000802017f */
[----:B------:R-:W-:Y:S05]  /*1730*/  @!P0 BRA `(.L_x_20) ;  /* 0x0000000000048947 */ /* 0x000fea0003800000 */
[----:B------:R-:W-:Y:S01]  /*1740*/  BPT.TRAP 0x1 ;  /* 0x000000040000795c */ /* 0x000fe20000300000 */
.L_x_20:
[----:B---3--:R-:W-:Y:S05]  /*1750*/  @P1 BRA `(.L_x_21) ;  /* 0x0000000000081947 */ /* 0x008fea0003800000 */
[----:B------:R-:W3:Y:S02]  /*1760*/  SYNCS.PHASECHK.TRANS64.TRYWAIT P1, [R3+URZ], R0 ;  /* 0x00000000030075a7 */ /* 0x000ee4000802017f */
[----:B---3--:R-:W-:Y:S05]  /*1770*/  @!P1 BRA `(.L_x_22) ;  /* 0x0000009000189947 */ /* 0x008fea0003800000 */
.L_x_21:
[----:B------:R-:W-:-:S04]  /*1780*/  UISETP.LT.AND UP0, UPT, UR49, 0x1, UPT ;  /* 0x000000013100788c */ /* 0x000fc8000bf01270 */
[----:B------:R-:W-:-:S04]  /*1790*/  USEL UR4, UR49, 0x1, UP0 ;  /* 0x0000000131047887 */ /* 0x000fc80008000000 */
[----:B------:R-:W-:-:S06]  /*17a0*/  UIADD3 UR4, UR49, -UR4, URZ ;  /* 0x8000000431047290 */ /* 0x000fcc000fffe03f */
[----:B--23--:R-:W-:Y:S01]  /*17b0*/  IMAD.U32 R0, RZ, RZ, UR4 ;  /* 0x00000004ff007e24 */ /* 0x00cfe2000f8e00ff */
[----:B------:R-:W-:Y:S05]  /*17c0*/  WARPSYNC.ALL ;  /* 0x0000000000007948 */ /* 0x000fea0003800000 */
[----:B------:R-:W-:Y:S01]  /*17d0*/  ISETP.GE.AND P1, PT, R0, 0x1, PT ;  /* 0x000000010000780c */ /* 0x000fe20003f26270 */
[----:B------:R-:W-:Y:S01]  /*17e0*/  UIADD3 UR4, UR51, 0x28400, URZ ;  /* 0x0002840033047890 */ /* 0x000fe2000fffe03f */
[----:B------:R-:W-:Y:S01]  /*17f0*/  WARPGROUP.ARRIVE ;  /* 0x00000000000079c5 */ /* 0x000fe20000000000 */
[----:B------:R-:W-:Y:S02]  /*1800*/  ULEA UR9, UR48, UR44, 0xb ;  /* 0x0000002c30097291 */ /* 0x000fe4000f8e583f */
[----:B------:R-:W-:Y:S01]  /*1810*/  USHF.R.U32.HI UR4, URZ, 0x4, UR4 ;  /* 0x000000043f047899 */ /* 0x000fe20008011604 */
[----:B------:R-:W-:Y:S01]  /*1820*/  UMOV UR5, 0x40000040 ;  /* 0x4000004000057882 */ /* 0x000fe20000000000 */
[----:B------:R-:W-:-:S02]  /*1830*/  UMOV UR7, 0x40000040 ;  /* 0x4000004000077882 */ /* 0x000fc40000000000 */
[----:B------:R-:W-:-:S04]  /*1840*/  ULOP3.LUT UR4, UR4, 0x3fff, URZ, 0xc0, !UPT ;  /* 0x00003fff04047892 */ /* 0x000fc8000f8ec03f */
[----:B------:R-:W-:-:S03]  /*1850*/  ULOP3.LUT UR8, UR4, 0x10000, URZ, 0xfc, !UPT ;  /* 0x0001000004087892 */ /* 0x000fc6000f8efc3f */
[----:B------:R-:W-:Y:S01]  /*1860*/  UMOV UR4, UR9 ;  /* 0x0000000900047c82 */ /* 0x000fe20008000000 */
[----:B------:R-:W-:-:S07]  /*1870*/  ULEA UR10, UR48, UR8, 0xa ;  /* 0x00000008300a7291 */ /* 0x000fce000f8e503f */
[----:B------:R-:W-:Y:S02]  /*1880*/  UMOV UR6, UR10 ;  /* 0x0000000a00067c82 */ /* 0x000fe40008000000 */
[----:B------:R-:W-:Y:S01]  /*1890*/  HGMMA.64x128x16.F32.BF16 R88, gdesc[UR4], RZ, !UPT, gsb0 ;  /* 0x01e00000045879f0 */ /* 0x000fe2000c0018ff */
[----:B------:R-:W-:Y:S01]  /*18a0*/  UIADD3 UR4, UR9, 0x400, URZ ;  /* 0x0000040009047890 */ /* 0x000fe2000fffe03f */
[----:B------:R-:W-:Y:S01]  /*18b0*/  UMOV UR5, 0x40000040 ;  /* 0x4000004000057882 */ /* 0x000fe20000000000 */
[----:B------:R-:W-:Y:S02]  /*18c0*/  WARPGROUP.DEPBAR.LE gsb0, 0x0 ;  /* 0x00008000000079c5 */ /* 0x000fe40000010000 */
[----:B------:R-:W-:-:S07]  /*18d0*/  WARPGROUP.ARRIVE ;  /* 0x00000000000079c5 */ /* 0x000fce0000000000 */
[----:B------:R-:W-:Y:S01]  /*18e0*/  HGMMA.64x128x16.F32.BF16 R24, gdesc[UR4], RZ, !UPT, gsb0 ;  /* 0x01e00000041879f0 */ /* 0x000fe2000c0018ff */
[----:B------:R-:W-:Y:S02]  /*18f0*/  UIADD3 UR4, UR9, 0x2, URZ ;  /* 0x0000000209047890 */ /* 0x000fe4000fffe03f */
[----:B------:R-:W-:Y:S01]  /*1900*/  UIADD3 UR6, UR10, 0x2, URZ ;  /* 0x000000020a067890 */ /* 0x000fe2000fffe03f */
[----:B------:R-:W-:Y:S01]  /*1910*/  UMOV UR5, 0x40000040 ;  /* 0x4000004000057882 */ /* 0x000fe20000000000 */
[----:B------:R-:W-:Y:S01]  /*1920*/  UMOV UR7, 0x40000040 ;  /* 0x4000004000077882 */ /* 0x000fe20000000000 */
[----:B------:R-:W-:Y:S02]  /*1930*/  WARPGROUP.DEPBAR.LE gsb0, 0x0 ;  /* 0x00008000000079c5 */ /* 0x000fe40000010000 */
[----:B------:R-:W-:-:S06]  /*1940*/  WARPGROUP.ARRIVE ;  /* 0x00000000000079c5 */ /* 0x000fcc0000000000 */
[----:B------:R-:W-:Y:S01]  /*1950*/  HGMMA.64x128x16.F32.BF16 R88, gdesc[UR4], R88, gsb0 ;  /* 0x01e00000045879f0 */ /* 0x000fe20008001858 */
[----:B------:R-:W-:Y:S01]  /*1960*/  UIADD3 UR4, UR9, 0x402, URZ ;  /* 0x0000040209047890 */ /* 0x000fe2000fffe03f */
[----:B------:R-:W-:Y:S01]  /*1970*/  UMOV UR5, 0x40000040 ;  /* 0x4000004000057882 */ /* 0x000fe20000000000 */
[----:B------:R-:W-:Y:S02]  /*1980*/  WARPGROUP.DEPBAR.LE gsb0, 0x0 ;  /* 0x00008000000079c5 */ /* 0x000fe40000010000 */
[----:B------:R-:W-:-:S07]  /*1990*/  WARPGROUP.ARRIVE ;  /* 0x00000000000079c5 */ /* 0x000fce0000000000 */
[----:B------:R-:W-:Y:S01]  /*19a0*/  HGMMA.64x128x16.F32.BF16 R24, gdesc[UR4], R24, gsb0 ;  /* 0x01e00000041879f0 */ /* 0x000fe20008001818 */
        /* <DEDUP_REMOVED lines=23> */
[----:B------:R-:W-:Y:S03]  /*1b20*/  HGMMA.64x128x16.F32.BF16 R24, gdesc[UR4], R24, gsb0 ;  /* 0x01e00000041879f0 */ /* 0x000fe60008001818 */
[----:B------:R-:W-:Y:S02]  /*1b30*/  WARPGROUP.DEPBAR.LE gsb0, 0x0 ;  /* 0x00008000000079c5 */ /* 0x000fe40000010000 */
[----:B------:R-:W-:Y:S05]  /*1b40*/  @!P1 BRA `(.L_x_23) ;  /* 0x00000004005c9947 */ /* 0x000fea0003800000 */
[----:B------:R-:W-:Y:S02]  /*1b50*/  UIADD3 UR9, UR48, 0x1, URZ ;  /* 0x0000000130097890 */ /* 0x000fe4000fffe03f */
[----:B------:R-:W-:Y:S02]  /*1b60*/  UMOV UR10, UR48 ;  /* 0x00000030000a7c82 */ /* 0x000fe40008000000 */
[----:B------:R-:W-:-:S04]  /*1b70*/  UISETP.NE.AND UP0, UPT, UR9, 0x4, UPT ;  /* 0x000000040900788c */ /* 0x000fc8000bf05270 */
[----:B------:R-:W-:Y:S02]  /*1b80*/  USEL UR4, URZ, 0x1, UP0 ;  /* 0x000000013f047887 */ /* 0x000fe40008000000 */
[----:B------:R-:W-:Y:S02]  /*1b90*/  USEL UR9, UR9, URZ, UP0 ;  /* 0x0000003f09097287 */ /* 0x000fe40008000000 */
[----:B------:R-:W-:-:S06]  /*1ba0*/  ULOP3.LUT UR4, UR43, UR4, URZ, 0x3c, !UPT ;  /* 0x000000042b047292 */ /* 0x000fcc000f8e3c3f */
[----:B-1----:R-:W-:-:S07]  /*1bb0*/  MOV R5, UR4 ;  /* 0x0000000400057c02 */ /* 0x002fce0008000f00 */
.L_x_30:
[----:B-12---:R-:W-:Y:S05]  /*1bc0*/  @!P0 BRA `(.L_x_24) ;  /* 0x0000000000048947 */ /* 0x006fea0003800000 */
[----:B------:R-:W-:Y:S01]  /*1bd0*/  BPT.TRAP 0x1 ;  /* 0x000000040000795c */ /* 0x000fe20000300000 */
.L_x_24:
[----:B------:R-:W-:Y:S01]  /*1be0*/  ULEA UR4, UR9, UR51, 0x3 ;  /* 0x0000003309047291 */ /* 0x000fe2000f8e183f */
[----:B------:R-:W-:-:S08]  /*1bf0*/  SHF.L.U32 R3, R5, 0x1f, RZ ;  /* 0x0000001f05037819 */ /* 0x000fd000000006ff */
[----:B------:R1:W2:Y:S01]  /*1c00*/  SYNCS.PHASECHK.TRANS64.TRYWAIT P1, [UR4], R3 ;  /* 0x00000003ff0075a7 */ /* 0x0002a20008020144 */
[----:B------:R-:W-:Y:S05]  /*1c10*/  @!P0 BRA `(.L_x_25) ;  /* 0x0000000000048947 */ /* 0x000fea0003800000 */
[----:B------:R-:W-:Y:S01]  /*1c20*/  BPT.TRAP 0x1 ;  /* 0x000000040000795c */ /* 0x000fe20000300000 */
.L_x_25:
[----:B--2---:R-:W-:Y:S05]  /*1c30*/  @P1 BRA `(.L_x_26) ;  /* 0x0000000000081947 */ /* 0x004fea0003800000 */
[----:B------:R-:W2:Y:S02]  /*1c40*/  SYNCS.PHASECHK.TRANS64.TRYWAIT P1, [UR4], R3 ;  /* 0x00000003ff0075a7 */ /* 0x000ea40008020144 */
[----:B--2---:R-:W-:Y:S05]  /*1c50*/  @!P1 BRA `(.L_x_27) ;  /* 0x0000008800f49947 */ /* 0x004fea0003800000 */
.L_x_26:
[----:B------:R-:W-:Y:S01]  /*1c60*/  ULEA UR11, UR9, UR44, 0xb ;  /* 0x0000002c090b7291 */ /* 0x000fe2000f8e583f */
[----:B------:R-:W-:Y:S01]  /*1c70*/  WARPGROUP.ARRIVE ;  /* 0x00000000000079c5 */ /* 0x000fe20000000000 */
[----:B------:R-:W-:Y:S01]  /*1c80*/  ULEA UR12, UR9, UR8, 0xa ;  /* 0x00000008090c7291 */ /* 0x000fe2000f8e503f */
[----:B------:R-:W-:Y:S01]  /*1c90*/  UMOV UR5, 0x40000040 ;  /* 0x4000004000057882 */ /* 0x000fe20000000000 */
[----:B------:R-:W-:-:S03]  /*1ca0*/  UMOV UR7, 0x40000040 ;  /* 0x4000004000077882 */ /* 0x000fc60000000000 */
[----:B------:R-:W-:Y:S02]  /*1cb0*/  UMOV UR4, UR11 ;  /* 0x0000000b00047c82 */ /* 0x000fe40008000000 */
[----:B------:R-:W-:Y:S02]  /*1cc0*/  UMOV UR6, UR12 ;  /* 0x0000000c00067c82 */ /* 0x000fe40008000000 */
        /* <DEDUP_REMOVED lines=44> */
[----:B------:R-:W-:Y:S01]  /*1f90*/  BPT.TRAP 0x1 ;  /* 0x000000040000795c */ /* 0x000fe20000300000 */
.L_x_28:
[----:B------:R-:W-:Y:S01]  /*1fa0*/  ULEA UR4, UR10, UR51, 0x3 ;  /* 0x000000330a047291 */ /* 0x000fe2000f8e183f */
[----:B------:R-:W-:-:S03]  /*1fb0*/  ISETP.GT.U32.AND P1, PT, R22, 0x1, PT ;  /* 0x000000011600780c */ /* 0x000fc60003f24070 */
[----:B------:R-:W-:-:S04]  /*1fc0*/  UIADD3 UR4, UR4, 0x20, URZ ;  /* 0x0000002004047890 */ /* 0x000fc8000fffe03f */
[----:B------:R-:W-:-:S09]  /*1fd0*/  UPRMT UR4, URZ, 0x654, UR4 ;  /* 0x000006543f047896 */ /* 0x000fd20008000004 */
[----:B------:R-:W-:Y:S01]  /*1fe0*/  SYNCS.ARRIVE.TRANS64.RED.A1T0 RZ, [UR4], RZ ;  /* 0x000000ffffff79a7 */ /* 0x000fe20008100404 */
[----:B------:R-:W-:Y:S05]  /*1ff0*/  @P1 BRA `(.L_x_29) ;  /* 0x0000000000041947 */ /* 0x000fea0003800000 */
[----:B------:R-:W-:Y:S01]  /*2000*/  BPT.TRAP 0x1 ;  /* 0x000000040000795c */ /* 0x000fe20000300000 */
.L_x_29:
[----:B------:R-:W-:Y:S01]  /*2010*/  UIADD3 UR9, UR9, 0x1, URZ ;  /* 0x0000000109097890 */ /* 0x000fe2000fffe03f */
[C---:B------:R-:W-:Y:S01]  /*2020*/  ISETP.GT.AND P1, PT, R0.reuse, 0x1, PT ;  /* 0x000000010000780c */ /* 0x040fe20003f24270 */
[----:B------:R-:W-:Y:S01]  /*2030*/  UIADD3 UR10, UR10, 0x1, URZ ;  /* 0x000000010a0a7890 */ /* 0x000fe2000fffe03f */
[----:B------:R-:W-:Y:S01]  /*2040*/  VIADD R0, R0, 0xffffffff ;  /* 0xffffffff00007836 */ /* 0x000fe20000000000 */
[----:B------:R-:W-:Y:S02]  /*2050*/  UISETP.NE.AND UP0, UPT, UR9, 0x4, UPT ;  /* 0x000000040900788c */ /* 0x000fe4000bf05270 */
[----:B------:R-:W-:Y:S02]  /*2060*/  UISETP.NE.AND UP1, UPT, UR10, 0x4, UPT ;  /* 0x000000040a00788c */ /* 0x000fe4000bf25270 */
[----:B------:R-:W-:Y:S02]  /*2070*/  USEL UR4, URZ, 0x1, UP0 ;  /* 0x000000013f047887 */ /* 0x000fe40008000000 */
[----:B------:R-:W-:-:S02]  /*2080*/  USEL UR9, UR9, URZ, UP0 ;  /* 0x0000003f09097287 */ /* 0x000fc40008000000 */
[----:B------:R-:W-:Y:S02]  /*2090*/  USEL UR10, UR10, URZ, UP1 ;  /* 0x0000003f0a0a7287 */ /* 0x000fe40008800000 */
[----:B------:R-:W-:Y:S01]  /*20a0*/  LOP3.LUT R5, R5, UR4, RZ, 0x3c, !PT ;  /* 0x0000000405057c12 */ /* 0x000fe2000f8e3cff */
[----:B------:R-:W-:Y:S09]  /*20b0*/  @P1 BRA `(.L_x_30) ;  /* 0xfffffff800c01947 */ /* 0x000ff2000383ffff */
.L_x_23:
[----:B------:R-:W3:Y:S02]  /*20c0*/  LDC R0, c[0x0][0x28c] ;  /* 0x0000a300ff007b82 */ /* 0x000ee40000000800 */
[----:B---3--:R-:W-:-:S13]  /*20d0*/  ISETP.GE.AND P1, PT, R0, 0x1, PT ;  /* 0x000000010000780c */ /* 0x008fda0003f26270 */
[----:B------:R-:W-:Y:S05]  /*20e0*/  @!P1 BRA `(.L_x_31) ;  /* 0x0000000000349947 */ /* 0x000fea0003800000 */
[----:B------:R-:W-:Y:S05]  /*20f0*/  @!P0 BRA `(.L_x_32) ;  /* 0x0000000000048947 */ /* 0x000fea0003800000 */
[----:B------:R-:W-:Y:S01]  /*2100*/  BPT.TRAP 0x1 ;  /* 0x000000040000795c */ /* 0x000fe20000300000 */
.L_x_32:
[----:B------:R-:W-:Y:S01]  /*2110*/  UISETP.LT.AND UP0, UPT, UR49, 0x1, UPT ;  /* 0x000000013100788c */ /* 0x000fe2000bf01270 */
[----:B------:R-:W-:-:S03]  /*2120*/  ISETP.GT.U32.AND P0, PT, R22, 0x1, PT ;  /* 0x000000011600780c */ /* 0x000fc60003f04070 */
[----:B------:R-:W-:-:S04]  /*2130*/  USEL UR4, UR49, 0x1, UP0 ;  /* 0x0000000131047887 */ /* 0x000fc80008000000 */
[----:B------:R-:W-:-:S04]  /*2140*/  UIADD3 UR4, UR48, UR49, -UR4 ;  /* 0x0000003130047290 */ /* 0x000fc8000fffe804 */
[----:B------:R-:W-:-:S04]  /*2150*/  USHF.L.U32 UR4, UR4, 0x3, URZ ;  /* 0x0000000304047899 */ /* 0x000fc8000800063f */
[----:B------:R-:W-:-:S04]  /*2160*/  ULOP3.LUT UR4, UR4, 0x18, URZ, 0xc0, !UPT ;  /* 0x0000001804047892 */ /* 0x000fc8000f8ec03f */
[----:B------:R-:W-:-:S04]  /*2170*/  UIADD3 UR4, UR51, 0x20, UR4 ;  /* 0x0000002033047890 */ /* 0x000fc8000fffe004 */
[----:B------:R-:W-:-:S09]  /*2180*/  UPRMT UR4, URZ, 0x654, UR4 ;  /* 0x000006543f047896 */ /* 0x000fd20008000004 */
[----:B------:R-:W-:Y:S01]  /*2190*/  SYNCS.ARRIVE.TRANS64.RED.A1T0 RZ, [UR4], RZ ;  /* 0x000000ffffff79a7 */ /* 0x000fe20008100404 */
[----:B------:R-:W-:Y:S05]  /*21a0*/  @P0 BRA `(.L_x_31) ;  /* 0x0000000000040947 */ /* 0x000fea0003800000 */
[----:B------:R-:W-:Y:S01]  /*21b0*/  BPT.TRAP 0x1 ;  /* 0x000000040000795c */ /* 0x000fe20000300000 */
.L_x_31:
[----:B------:R-:W-:Y:S01]  /*21c0*/  UIADD3 UR4, UR51, 0x200, URZ ;  /* 0x0000020033047890 */ /* 0x000fe2000fffe03f */
[----:B------:R-:W-:Y:S02]  /*21d0*/  R2UR UR46, R154 ;  /* 0x000000009a2e72ca */ /* 0x000fe400000e0000 */
[----:B------:R-:W-:Y:S01]  /*21e0*/  R2UR UR45, R153 ;  /* 0x00000000992d72ca */ /* 0x000fe200000e0000 */
[----:B------:R-:W-:-:S06]  /*21f0*/  ULOP3.LUT UP0, URZ, UR4, 0x1bf, URZ, 0xc0, !UPT ;  /* 0x000001bf043f7892 */ /* 0x000fcc000f80c03f */
[----:B------:R-:W-:-:S04]  /*2200*/  PLOP3.LUT P0, PT, PT, PT, UP0, 0x80, 0x0 ;  /* 0x000000000000781c */ /* 0x000fc80003f0f008 */
[----:B------:R-:W-:Y:S02]  /*2210*/  USHF.L.U32 UR46, UR46, 0x8, URZ ;  /* 0x000000082e2e7899 */ /* 0x000fe4000800063f */
[----:B------:R-:W-:-:S07]  /*2220*/  USHF.L.U32 UR45, UR45, 0x7, URZ ;  /* 0x000000072d2d7899 */ /* 0x000fce000800063f */
[----:B------:R-:W-:Y:S05]  /*2230*/  @!P0 BRA `(.L_x_33) ;  /* 0x00000000007c8947 */ /* 0x000fea0003800000 */
[----:B------:R-:W-:Y:S01]  /*2240*/  MOV R23, 0x0 ;  /* 0x0000000000177802 */ /* 0x000fe20000000f00 */
[----:B------:R-:W-:Y:S01]  /*2250*/  ULDC.64 UR4, c[0x4][0x80] ;  /* 0x0100200000047ab9 */ /* 0x000fe20000000a00 */
[----:B------:R-:W-:Y:S01]  /*2260*/  ULDC.64 UR6, c[0x4][0x10] ;  /* 0x0100040000067ab9 */ /* 0x000fe20000000a00 */
[----:B-12---:R-:W-:Y:S01]  /*2270*/  IMAD.U32 R4, RZ, RZ, UR4 ;  /* 0x00000004ff047e24 */ /* 0x006fe2000f8e00ff */
[----:B------:R1:W2:Y:S01]  /*2280*/  LDC.64 R14, c[0x4][R23] ;  /* 0x01000000170e7b82 */ /* 0x0002a20000000a00 */
[----:B------:R-:W-:Y:S01]  /*2290*/  IMAD.U32 R5, RZ, RZ, UR5 ;  /* 0x00000005ff057e24 */ /* 0x000fe2000f8e00ff */
[----:B------:R-:W-:Y:S01]  /*22a0*/  ULDC.64 UR4, c[0x4][0x88] ;  /* 0x0100220000047ab9 */ /* 0x000fe20000000a00 */
[----:B------:R-:W-:Y:S01]  /*22b0*/  IMAD.U32 R10, RZ, RZ, UR6 ;  /* 0x00000006ff0a7e24 */ /* 0x000fe2000f8e00ff */
[----:B------:R-:W-:Y:S01]  /*22c0*/  MOV R6, UR4 ;  /* 0x0000000400067c02 */ /* 0x000fe20008000f00 */
[----:B------:R-:W-:Y:S01]  /*22d0*/  IMAD.U32 R7, RZ, RZ, UR5 ;  /* 0x00000005ff077e24 */ /* 0x000fe2000f8e00ff */
[----:B------:R-:W-:Y:S01]  /*22e0*/  MOV R8, 0x70 ;  /* 0x0000007000087802 */ /* 0x000fe20000000f00 */
[----:B------:R-:W-:-:S02]  /*22f0*/  IMAD.U32 R11, RZ, RZ, UR7 ;  /* 0x00000007ff0b7e24 */ /* 0x000fc4000f8e00ff */
[----:B------:R-:W-:Y:S02]  /*2300*/  IMAD.MOV.U32 R12, RZ, RZ, 0x1 ;  /* 0x00000001ff0c7424 */ /* 0x000fe400078e00ff */
[----:B-1----:R-:W-:-:S07]  /*2310*/  IMAD.MOV.U32 R13, RZ, RZ, RZ ;  /* 0x000000ffff0d7224 */ /* 0x002fce00078e00ff */
[----:B------:R-:W-:-:S07]  /*2320*/  LEPC R20, `(.L_x_34) ;  /* 0x000000001014794e */ /* 0x000fce0000000000 */
[----:B--2---:R-:W-:Y:S05]  /*2330*/  CALL.ABS.NOINC R14 ;  /* 0x000000000e007343 */ /* 0x004fea0003c00000 */
.L_x_34:
[----:B------:R1:W2:Y:S01]  /*2340*/  LDC.64 R14, c[0x4][R23] ;  /* 0x01000000170e7b82 */ /* 0x0002a20000000a00 */
[----:B------:R-:W-:Y:S01]  /*2350*/  ULDC.64 UR4, c[0x4][0x80] ;  /* 0x0100200000047ab9 */ /* 0x000fe20000000a00 */
[----:B------:R-:W-:Y:S01]  /*2360*/  ULDC.64 UR6, c[0x4][0x10] ;  /* 0x0100040000067ab9 */ /* 0x000fe20000000a00 */
[----:B------:R-:W-:Y:S01]  /*2370*/  IMAD.U32 R4, RZ, RZ, UR4 ;  /* 0x00000004ff047e24 */ /* 0x000fe2000f8e00ff */
[----:B------:R-:W-:Y:S01]  /*2380*/  MOV R5, UR5 ;  /* 0x0000000500057c02 */ /* 0x000fe20008000f00 */
[----:B------:R-:W-:Y:S01]  /*2390*/  ULDC.64 UR4, c[0x4][0x88] ;  /* 0x0100220000047ab9 */ /* 0x000fe20000000a00 */
[----:B------:R-:W-:Y:S01]  /*23a0*/  IMAD.U32 R10, RZ, RZ, UR6 ;  /* 0x00000006ff0a7e24 */ /* 0x000fe2000f8e00ff */
[----:B------:R-:W-:Y:S01]  /*23b0*/  MOV R11, UR7 ;  /* 0x00000007000b7c02 */ /* 0x000fe20008000f00 */
[----:B------:R-:W-:Y:S02]  /*23c0*/  IMAD.U32 R6, RZ, RZ, UR4 ;  /* 0x00000004ff067e24 */ /* 0x000fe4000f8e00ff */
[----:B------:R-:W-:-:S02]  /*23d0*/  IMAD.U32 R7, RZ, RZ, UR5 ;  /* 0x00000005ff077e24 */ /* 0x000fc4000f8e00ff */
[----:B------:R-:W-:Y:S02]  /*23e0*/  IMAD.MOV.U32 R8, RZ, RZ, 0x70 ;  /* 0x00000070ff087424 */ /* 0x000fe400078e00ff */
[----:B------:R-:W-:Y:S02]  /*23f0*/  IMAD.MOV.U32 R12, RZ, RZ, 0x1 ;  /* 0x00000001ff0c7424 */ /* 0x000fe400078e00ff */
[----:B-1----:R-:W-:-:S07]  /*2400*/  IMAD.MOV.U32 R13, RZ, RZ, RZ ;  /* 0x000000ffff0d7224 */ /* 0x002fce00078e00ff */
[----:B------:R-:W-:-:S07]  /*2410*/  LEPC R20, `(.L_x_33) ;  /* 0x000000001014794e */ /* 0x000fce0000000000 */
[----:B--2---:R-:W-:Y:S05]  /*2420*/  CALL.ABS.NOINC R14 ;  /* 0x000000000e007343 */ /* 0x004fea0003c00000 */
.L_x_33:
[----:B-12---:R-:W1:Y:S01]  /*2430*/  LDC R4, c[0x0][0x288] ;  /* 0x0000a200ff047b82 */ /* 0x006e620000000800 */
[----:B------:R-:W-:Y:S01]  /*2440*/  ULDC.64 UR4, c[0x0][0x590] ;  /* 0x0001640000047ab9 */ /* 0x000fe20000000a00 */
[----:B------:R-:W-:Y:S01]  /*2450*/  SHF.R.U32.HI R0, RZ, 0x2, R18 ;  /* 0x00000002ff007819 */ /* 0x000fe20000011612 */
[----:B------:R-:W-:Y:S01]  /*2460*/  IMAD.U32 R164, RZ, RZ, UR5 ;  /* 0x00000005ffa47e24 */ /* 0x000fe2000f8e00ff */
[----:B------:R-:W-:Y:S01]  /*2470*/  MOV R165, UR4 ;  /* 0x0000000400a57c02 */ /* 0x000fe20008000f00 */
[----:B------:R-:W-:Y:S01]  /*2480*/  ULDC UR4, c[0x0][0x284] ;  /* 0x0000a10000047ab9 */ /* 0x000fe20000000800 */
[C---:B------:R-:W-:Y:S02]  /*2490*/  LOP3.LUT R6, R18.reuse, 0xe0, RZ, 0xc0, !PT ;  /* 0x000000e012067812 */ /* 0x040fe400078ec0ff */
[----:B------:R-:W-:Y:S02]  /*24a0*/  ISETP.NE.U32.AND P0, PT, R165, RZ, PT ;  /* 0x000000ffa500720c */ /* 0x000fe40003f05070 */
[----:B------:R-:W-:-:S02]  /*24b0*/  LOP3.LUT R3, R18, 0x3, RZ, 0xc0, !PT ;  /* 0x0000000312037812 */ /* 0x000fc400078ec0ff */
[----:B------:R-:W-:Y:S02]  /*24c0*/  ISETP.NE.AND.EX P0, PT, R164, RZ, PT, P0 ;  /* 0x000000ffa400720c */ /* 0x000fe40003f05300 */
[----:B------:R-:W-:Y:S02]  /*24d0*/  LOP3.LUT R7, R0, 0x7, RZ, 0xc0, !PT ;  /* 0x0000000700077812 */ /* 0x000fe400078ec0ff */
[----:B------:R-:W-:Y:S01]  /*24e0*/  SHF.R.U32.HI R0, RZ, 0x1, R6 ;  /* 0x00000001ff007819 */ /* 0x000fe20000011606 */
[----:B-1----:R-:W-:-:S03]  /*24f0*/  IMAD R4, R3, -0x2, R4 ;  /* 0xfffffffe03047824 */ /* 0x002fc600078e0204 */
[----:B------:R-:W-:Y:S01]  /*2500*/  IADD3 R3, -R0, UR4, -R7 ;  /* 0x0000000400037c10 */ /* 0x000fe2000fffe907 */
[----:B------:R-:W-:-:S04]  /*2510*/  IMAD R153, R153, -0x80, R4 ;  /* 0xffffff8099997824 */ /* 0x000fc800078e0204 */
[----:B------:R-:W-:Y:S01]  /*2520*/  IMAD R154, R154, -0x100, R3 ;  /* 0xffffff009a9a7824 */ /* 0x000fe200078e0203 */
[----:B------:R-:W-:Y:S06]  /*2530*/  @!P0 BRA `(.L_x_35) ;  /* 0x0000000000548947 */ /* 0x000fec0003800000 */
[----:B------:R-:W-:Y:S02]  /*2540*/  ULDC.64 UR4, c[0x0][0x588] ;  /* 0x0001620000047ab9 */ /* 0x000fe40000000a00 */
[----:B------:R-:W-:-:S04]  /*2550*/  ISETP.NE.U32.AND P1, PT, RZ, UR4, PT ;  /* 0x00000004ff007c0c */ /* 0x000fc8000bf25070 */
[----:B------:R-:W-:-:S13]  /*2560*/  ISETP.NE.AND.EX P1, PT, RZ, UR5, PT, P1 ;  /* 0x00000005ff007c0c */ /* 0x000fda000bf25310 */
[----:B------:R-:W-:Y:S05]  /*2570*/  @!P1 BRA `(.L_x_36) ;  /* 0x0000000000289947 */ /* 0x000fea0003800000 */
[----:B------:R-:W1:Y:S01]  /*2580*/  LDC.64 R4, c[0x0][0x588] ;  /* 0x00016200ff047b82 */ /* 0x000e620000000a00 */
[----:B------:R-:W-:-:S04]  /*2590*/  IMAD R3, R165, UR47, RZ ;  /* 0x0000002fa5037c24 */ /* 0x000fc8000f8e02ff */
[----:B-1----:R-:W-:-:S05]  /*25a0*/  IMAD.WIDE R4, R3, 0x4, R4 ;  /* 0x0000000403047825 */ /* 0x002fca00078e0204 */
[----:B------:R-:W2:Y:S01]  /*25b0*/  LDG.E R155, desc[UR52][R4.64] ;  /* 0x00000034049b7981 */ /* 0x000ea2000c1e1900 */
[----:B------:R-:W-:Y:S01]  /*25c0*/  IMAD.MOV.U32 R152, RZ, RZ, 0x1 ;  /* 0x00000001ff987424 */ /* 0x000fe200078e00ff */
[----:B------:R-:W-:Y:S01]  /*25d0*/  MOV R159, 0x1 ;  /* 0x00000001009f7802 */ /* 0x000fe20000000f00 */
[----:B------:R-:W-:Y:S02]  /*25e0*/  IMAD.MOV.U32 R157, RZ, RZ, 0x1 ;  /* 0x00000001ff9d7424 */ /* 0x000fe400078e00ff */
[--C-:B--2---:R-:W-:Y:S02]  /*25f0*/  IMAD.MOV.U32 R158, RZ, RZ, R155.reuse ;  /* 0x000000ffff9e7224 */ /* 0x104fe400078e009b */
[----:B------:R-:W-:Y:S01]  /*2600*/  IMAD.MOV.U32 R161, RZ, RZ, R155 ;  /* 0x000000ffffa17224 */ /* 0x000fe200078e009b */
[----:B------:R-:W-:Y:S06]  /*2610*/  BRA `(.L_x_35) ;  /* 0x00000000001c7947 */ /* 0x000fec0003800000 */
.L_x_36:
[----:B------:R-:W-:Y:S01]  /*2620*/  ULDC UR4, c[0x0][0x580] ;  /* 0x0001600000047ab9 */ /* 0x000fe20000000800 */
[----:B------:R-:W-:Y:S01]  /*2630*/  IMAD.MOV.U32 R152, RZ, RZ, 0x1 ;  /* 0x00000001ff987424 */ /* 0x000fe200078e00ff */
[----:B------:R-:W-:Y:S01]  /*2640*/  MOV R157, 0x1 ;  /* 0x00000001009d7802 */ /* 0x000fe20000000f00 */
[----:B------:R-:W-:Y:S01]  /*2650*/  IMAD.MOV.U32 R159, RZ, RZ, 0x1 ;  /* 0x00000001ff9f7424 */ /* 0x000fe200078e00ff */
[----:B------:R-:W-:Y:S01]  /*2660*/  MOV R161, UR4 ;  /* 0x0000000400a17c02 */ /* 0x000fe20008000f00 */
[----:B------:R-:W-:Y:S02]  /*2670*/  IMAD.U32 R155, RZ, RZ, UR4 ;  /* 0x00000004ff9b7e24 */ /* 0x000fe4000f8e00ff */
[----:B------:R-:W-:-:S07]  /*2680*/  IMAD.U32 R158, RZ, RZ, UR4 ;  /* 0x00000004ff9e7e24 */ /* 0x000fce000f8e00ff */
.L_x_35:
[----:B------:R-:W1:Y:S02]  /*2690*/  LDC.64 R8, c[0x0][0x5b0] ;  /* 0x00016c00ff087b82 */ /* 0x000e640000000a00 */
[----:B-1----:R-:W-:-:S04]  /*26a0*/  ISETP.NE.U32.AND P1, PT, R8, RZ, PT ;  /* 0x000000ff0800720c */ /* 0x002fc80003f25070 */
[----:B------:R-:W-:-:S13]  /*26b0*/  ISETP.NE.AND.EX P1, PT, R9, RZ, PT, P1 ;  /* 0x000000ff0900720c */ /* 0x000fda0003f25310 */
[----:B------:R-:W-:Y:S05]  /*26c0*/  @!P1 BRA `(.L_x_37) ;  /* 0x00000000002c9947 */ /* 0x000fea0003800000 */
[----:B------:R-:W-:Y:S02]  /*26d0*/  ULDC.64 UR4, c[0x0][0x5a8] ;  /* 0x00016a0000047ab9 */ /* 0x000fe40000000a00 */
[----:B------:R-:W-:-:S04]  /*26e0*/  ISETP.NE.U32.AND P1, PT, RZ, UR4, PT ;  /* 0x00000004ff007c0c */ /* 0x000fc8000bf25070 */
[----:B------:R-:W-:-:S13]  /*26f0*/  ISETP.NE.AND.EX P1, PT, RZ, UR5, PT, P1 ;  /* 0x00000005ff007c0c */ /* 0x000fda000bf25310 */
[----:B------:R-:W-:Y:S05]  /*2700*/  @!P1 BRA `(.L_x_38) ;  /* 0x0000000000149947 */ /* 0x000fea0003800000 */
[----:B------:R-:W1:Y:S01]  /*2710*/  LDC.64 R4, c[0x0][0x5a8] ;  /* 0x00016a00ff047b82 */ /* 0x000e620000000a00 */
[----:B------:R-:W-:-:S04]  /*2720*/  IMAD R3, R8, UR47, RZ ;  /* 0x0000002f08037c24 */ /* 0x000fc8000f8e02ff */
[----:B-1----:R-:W-:-:S05]  /*2730*/  IMAD.WIDE R4, R3, 0x4, R4 ;  /* 0x0000000403047825 */ /* 0x002fca00078e0204 */
[----:B------:R1:W5:Y:S01]  /*2740*/  LDG.E R156, desc[UR52][R4.64] ;  /* 0x00000034049c7981 */ /* 0x000362000c1e1900 */
[----:B------:R-:W-:Y:S05]  /*2750*/  BRA `(.L_x_37) ;  /* 0x0000000000087947 */ /* 0x000fea0003800000 */
.L_x_38:
[----:B------:R-:W-:Y:S02]  /*2760*/  ULDC UR4, c[0x0][0x5a0] ;  /* 0x0001680000047ab9 */ /* 0x000fe40000000800 */
[----:B------:R-:W-:-:S07]  /*2770*/  IMAD.U32 R156, RZ, RZ, UR4 ;  /* 0x00000004ff9c7e24 */ /* 0x000fce000f8e00ff */
.L_x_37:
[----:B------:R-:W2:Y:S01]  /*2780*/  LDC.64 R10, c[0x0][0x5c0] ;  /* 0x00017000ff0a7b82 */ /* 0x000ea20000000a00 */
[----:B------:R-:W-:Y:S01]  /*2790*/  ULDC.64 UR4, c[0x0][0x588] ;  /* 0x0001620000047ab9 */ /* 0x000fe20000000a00 */
[----:B------:R-:W-:Y:S01]  /*27a0*/  ISETP.EQ.U32.AND P3, PT, R165, RZ, PT ;  /* 0x000000ffa500720c */ /* 0x000fe20003f62070 */
[----:B-1----:R-:W-:Y:S01]  /*27b0*/  IMAD.MOV.U32 R4, RZ, RZ, 0x1 ;  /* 0x00000001ff047424 */ /* 0x002fe200078e00ff */
[----:B------:R-:W-:Y:S01]  /*27c0*/  ISETP.NE.U32.AND P1, PT, RZ, UR4, PT ;  /* 0x00000004ff007c0c */ /* 0x000fe2000bf25070 */
[----:B------:R-:W-:Y:S01]  /*27d0*/  IMAD.MOV.U32 R3, RZ, RZ, 0x1 ;  /* 0x00000001ff037424 */ /* 0x000fe200078e00ff */
[----:B------:R-:W-:Y:S02]  /*27e0*/  LOP3.LUT P4, RZ, R159, 0xff, RZ, 0xc0, !PT ;  /* 0x000000ff9fff7812 */ /* 0x000fe4000788c0ff */
[----:B------:R-:W1:Y:S01]  /*27f0*/  LDC R23, c[0x0][0x5c8] ;  /* 0x00017200ff177b82 */ /* 0x000e620000000800 */
[----:B------:R-:W-:Y:S02]  /*2800*/  ISETP.NE.AND.EX P1, PT, RZ, UR5, PT, P1 ;  /* 0x00000005ff007c0c */ /* 0x000fe4000bf25310 */
[----:B------:R-:W-:-:S02]  /*2810*/  FSEL R0, R161, R158, !P4 ;  /* 0x0000009ea1007208 */ /* 0x000fc40006000000 */
[----:B------:R-:W-:Y:S02]  /*2820*/  ISETP.EQ.OR.EX P3, PT, R164, RZ, !P1, P3 ;  /* 0x000000ffa400720c */ /* 0x000fe40004f62730 */
[----:B------:R-:W-:Y:S02]  /*2830*/  PLOP3.LUT P1, PT, P1, PT, PT, 0x8, 0x0 ;  /* 0x000000000000781c */ /* 0x000fe40000f2e170 */
[C---:B------:R-:W-:Y:S02]  /*2840*/  FSEL R158, R155.reuse, R158, !P0 ;  /* 0x0000009e9b9e7208 */ /* 0x040fe40004000000 */
[----:B------:R-:W-:Y:S02]  /*2850*/  FSEL R0, R155, R0, !P0 ;  /* 0x000000009b007208 */ /* 0x000fe40004000000 */
[----:B--2---:R-:W-:-:S04]  /*2860*/  ISETP.NE.U32.AND P2, PT, R10, RZ, PT ;  /* 0x000000ff0a00720c */ /* 0x004fc80003f45070 */
[----:B------:R-:W-:-:S04]  /*2870*/  ISETP.NE.AND.EX P2, PT, R11, RZ, PT, P2 ;  /* 0x000000ff0b00720c */ /* 0x000fc80003f45320 */
[----:B-1----:R-:W-:Y:S01]  /*2880*/  FSEL R23, R23, RZ, !P2 ;  /* 0x000000ff17177208 */ /* 0x002fe20005000000 */
[----:B------:R-:W-:Y:S08]  /*2890*/  @!P3 BRA `(.L_x_39) ;  /* 0x000000000040b947 */ /* 0x000ff00003800000 */
[----:B------:R-:W-:Y:S04]  /*28a0*/  BSSY B0, `(.L_x_40) ;  /* 0x000000e000007945 */ /* 0x000fe80003800000 */
[----:B------:R-:W-:Y:S05]  /*28b0*/  @!P0 BRA `(.L_x_41) ;  /* 0x0000000000248947 */ /* 0x000fea0003800000 */
[----:B------:R-:W-:Y:S02]  /*28c0*/  LOP3.LUT P4, RZ, R157, 0xff, RZ, 0xc0, !PT ;  /* 0x000000ff9dff7812 */ /* 0x000fe4000788c0ff */
[----:B------:R-:W-:Y:S02]  /*28d0*/  PLOP3.LUT P3, PT, P1, PT, PT, 0x80, 0x0 ;  /* 0x000000000000781c */ /* 0x000fe40000f6f070 */
[----:B------:R-:W-:-:S09]  /*28e0*/  PRMT R159, RZ, 0x7610, R159 ;  /* 0x00007610ff9f7816 */ /* 0x000fd2000000009f */
[----:B------:R-:W-:Y:S05]  /*28f0*/  @!P4 BRA `(.L_x_42) ;  /* 0x000000000020c947 */ /* 0x000fea0003800000 */
[----:B------:R-:W-:Y:S01]  /*2900*/  FSETP.EQ.AND P3, PT, R155, RZ, PT ;  /* 0x000000ff9b00720b */ /* 0x000fe20003f62000 */
[----:B------:R-:W-:Y:S01]  /*2910*/  IMAD.MOV.U32 R0, RZ, RZ, R155 ;  /* 0x000000ffff007224 */ /* 0x000fe200078e009b */
[----:B------:R-:W-:Y:S02]  /*2920*/  MOV R158, R155 ;  /* 0x0000009b009e7202 */ /* 0x000fe40000000f00 */
[----:B------:R-:W-:Y:S01]  /*2930*/  PRMT R159, R157, 0x7610, R159 ;  /* 0x000076109d9f7816 */ /* 0x000fe2000000009f */
[----:B------:R-:W-:Y:S08]  /*2940*/  BRA `(.L_x_42) ;  /* 0x00000000000c7947 */ /* 0x000ff00003800000 */
.L_x_41:
[----:B------:R-:W-:Y:S01]  /*2950*/  FSETP.EQ.AND P3, PT, R155, RZ, PT ;  /* 0x000000ff9b00720b */ /* 0x000fe20003f62000 */
[--C-:B------:R-:W-:Y:S02]  /*2960*/  IMAD.MOV.U32 R158, RZ, RZ, R155.reuse ;  /* 0x000000ffff9e7224 */ /* 0x100fe400078e009b */
[----:B------:R-:W-:-:S10]  /*2970*/  IMAD.MOV.U32 R0, RZ, RZ, R155 ;  /* 0x000000ffff007224 */ /* 0x000fd400078e009b */
.L_x_42:
[----:B------:R-:W-:Y:S05]  /*2980*/  BSYNC B0 ;  /* 0x0000000000007941 */ /* 0x000fea0003800000 */
.L_x_40:
[----:B------:R-:W-:-:S07]  /*2990*/  SEL R4, RZ, 0x1, P3 ;  /* 0x00000001ff047807 */ /* 0x000fce0001800000 */
.L_x_39:
[----:B------:R-:W-:Y:S04]  /*29a0*/  BSSY B0, `(.L_x_43) ;  /* 0x000000f000007945 */ /* 0x000fe80003800000 */
[----:B------:R-:W-:Y:S05]  /*29b0*/  @!P0 BRA `(.L_x_44) ;  /* 0x0000000000288947 */ /* 0x000fea0003800000 */
[----:B------:R-:W-:Y:S02]  /*29c0*/  LOP3.LUT P0, RZ, R152, 0xff, RZ, 0xc0, !PT ;  /* 0x000000ff98ff7812 */ /* 0x000fe4000780c0ff */
[----:B------:R-:W-:Y:S02]  /*29d0*/  PRMT R157, RZ, 0x7610, R157 ;  /* 0x00007610ff9d7816 */ /* 0x000fe4000000009d */
[----:B------:R-:W-:-:S09]  /*29e0*/  PRMT R159, RZ, 0x7610, R159 ;  /* 0x00007610ff9f7816 */ /* 0x000fd2000000009f */
[----:B------:R-:W-:Y:S05]  /*29f0*/  @!P0 BRA `(.L_x_45) ;  /* 0x0000000000248947 */ /* 0x000fea0003800000 */
[----:B------:R-:W-:Y:S01]  /*2a00*/  FSETP.EQ.AND P1, PT, R155, RZ, PT ;  /* 0x000000ff9b00720b */ /* 0x000fe20003f22000 */
[----:B------:R-:W-:Y:S01]  /*2a10*/  IMAD.MOV.U32 R0, RZ, RZ, R155 ;  /* 0x000000ffff007224 */ /* 0x000fe200078e009b */
[C---:B------:R-:W-:Y:S02]  /*2a20*/  PRMT R157, R152.reuse, 0x7610, R157 ;  /* 0x00007610989d7816 */ /* 0x040fe4000000009d */
[----:B------:R-:W-:Y:S02]  /*2a30*/  MOV R158, R155 ;  /* 0x0000009b009e7202 */ /* 0x000fe40000000f00 */
[----:B------:R-:W-:Y:S01]  /*2a40*/  PRMT R159, R152, 0x7610, R159 ;  /* 0x00007610989f7816 */ /* 0x000fe2000000009f */
[----:B------:R-:W-:Y:S06]  /*2a50*/  BRA `(.L_x_45) ;  /* 0x00000000000c7947 */ /* 0x000fec0003800000 */
.L_x_44:
[----:B------:R-:W-:Y:S01]  /*2a60*/  FSETP.EQ.AND P1, PT, R155, RZ, PT ;  /* 0x000000ff9b00720b */ /* 0x000fe20003f22000 */
[--C-:B------:R-:W-:Y:S02]  /*2a70*/  IMAD.MOV.U32 R158, RZ, RZ, R155.reuse ;  /* 0x000000ffff9e7224 */ /* 0x100fe400078e009b */
[----:B------:R-:W-:-:S10]  /*2a80*/  IMAD.MOV.U32 R0, RZ, RZ, R155 ;  /* 0x000000ffff007224 */ /* 0x000fd400078e009b */
.L_x_45:
[----:B------:R-:W-:Y:S05]  /*2a90*/  BSYNC B0 ;  /* 0x0000000000007941 */ /* 0x000fea0003800000 */
.L_x_43:
[----:B------:R-:W-:Y:S01]  /*2aa0*/  PRMT R9, R4, 0x9910, RZ ;  /* 0x0000991004097816 */ /* 0x000fe200000000ff */
[--C-:B------:R-:W-:Y:S01]  /*2ab0*/  IMAD.MOV.U32 R15, RZ, RZ, R23.reuse ;  /* 0x000000ffff0f7224 */ /* 0x100fe200078e0017 */
[----:B------:R-:W-:Y:S01]  /*2ac0*/  MOV R21, R23 ;  /* 0x0000001700157202 */ /* 0x000fe20000000f00 */
[----:B------:R-:W-:Y:S02]  /*2ad0*/  IMAD.MOV.U32 R12, RZ, RZ, RZ ;  /* 0x000000ffff0c7224 */ /* 0x000fe400078e00ff */
[----:B------:R-:W-:Y:S01]  /*2ae0*/  IMAD.MOV.U32 R13, RZ, RZ, R23 ;  /* 0x000000ffff0d7224 */ /* 0x000fe200078e0017 */
[----:B------:R-:W-:Y:S06]  /*2af0*/  @!P2 BRA `(.L_x_46) ;  /* 0x000000000080a947 */ /* 0x000fec0003800000 */
[----:B------:R-:W1:Y:S01]  /*2b00*/  LDC.64 R14, c[0x0][0x5d0] ;  /* 0x00017400ff0e7b82 */ /* 0x000e620000000a00 */
[----:B------:R-:W-:Y:S01]  /*2b10*/  SHF.R.U32.HI R6, RZ, 0x5, R6 ;  /* 0x00000005ff067819 */ /* 0x000fe20000011606 */
[----:B------:R-:W-:Y:S01]  /*2b20*/  USHF.R.S32.HI UR4, URZ, 0x1f, UR47 ;  /* 0x0000001f3f047899 */ /* 0x000fe2000801142f */
[----:B------:R-:W-:Y:S02]  /*2b30*/  ISETP.GE.AND P0, PT, R153, 0x1, PT ;  /* 0x000000019900780c */ /* 0x000fe40003f06270 */
[----:B------:R-:W-:Y:S02]  /*2b40*/  SHF.L.U32 R4, R6, 0x4, RZ ;  /* 0x0000000406047819 */ /* 0x000fe400000006ff */
[----:B------:R-:W-:Y:S02]  /*2b50*/  ISETP.LT.OR P4, PT, R154, 0x1, !P0 ;  /* 0x000000019a00780c */ /* 0x000fe40004781670 */
[----:B------:R-:W-:Y:S02]  /*2b60*/  LOP3.LUT R4, R4, 0xfffffff0, R7, 0xe2, !PT ;  /* 0xfffffff004047812 */ /* 0x000fe400078ee207 */
[----:B------:R-:W-:-:S02]  /*2b70*/  ISETP.LT.OR P3, PT, R154, 0x81, !P0 ;  /* 0x000000819a00780c */ /* 0x000fc40004761670 */
[----:B------:R-:W-:Y:S01]  /*2b80*/  ISETP.LT.OR P2, PT, R154, 0x9, !P0 ;  /* 0x000000099a00780c */ /* 0x000fe20004741670 */
[----:B------:R-:W-:Y:S01]  /*2b90*/  VIADD R4, R4, UR46 ;  /* 0x0000002e04047c36 */ /* 0x000fe20008000000 */
[----:B------:R-:W-:-:S04]  /*2ba0*/  ISETP.LT.OR P0, PT, R154, 0x89, !P0 ;  /* 0x000000899a00780c */ /* 0x000fc80004701670 */
[--C-:B------:R-:W-:Y:S01]  /*2bb0*/  SHF.R.S32.HI R5, RZ, 0x1f, R4.reuse ;  /* 0x0000001fff057819 */ /* 0x100fe20000011404 */
[C---:B-1----:R-:W-:Y:S02]  /*2bc0*/  IMAD R6, R14.reuse, UR4, RZ ;  /* 0x000000040e067c24 */ /* 0x042fe4000f8e02ff */
[----:B------:R-:W-:-:S04]  /*2bd0*/  IMAD.WIDE.U32 R4, R14, UR47, R4 ;  /* 0x0000002f0e047c25 */ /* 0x000fc8000f8e0004 */
[----:B------:R-:W-:Y:S01]  /*2be0*/  IMAD R7, R15, UR47, R6 ;  /* 0x0000002f0f077c24 */ /* 0x000fe2000f8e0206 */
[----:B------:R-:W-:-:S03]  /*2bf0*/  LEA R6, P5, R4, R10, 0x1 ;  /* 0x0000000a04067211 */ /* 0x000fc600078a08ff */
[----:B------:R-:W-:-:S05]  /*2c00*/  IMAD.IADD R5, R5, 0x1, R7 ;  /* 0x0000000105057824 */ /* 0x000fca00078e0207 */
[----:B------:R-:W-:-:S05]  /*2c10*/  LEA.HI.X R7, R4, R11, R5, 0x1, P5 ;  /* 0x0000000b04077211 */ /* 0x000fca00028f0c05 */
[----:B------:R-:W2:Y:S04]  /*2c20*/  @!P4 LDG.E.U16 R10, desc[UR52][R6.64] ;  /* 0x00000034060ac981 */ /* 0x000ea8000c1e1500 */
[----:B------:R-:W3:Y:S04]  /*2c30*/  @!P3 LDG.E.U16 R5, desc[UR52][R6.64+0x100] ;  /* 0x000100340605b981 */ /* 0x000ee8000c1e1500 */
[----:B------:R-:W4:Y:S04]  /*2c40*/  @!P2 LDG.E.U16 R4, desc[UR52][R6.64+0x10] ;  /* 0x000010340604a981 */ /* 0x000f28000c1e1500 */
[----:B------:R-:W4:Y:S01]  /*2c50*/  @!P0 LDG.E.U16 R8, desc[UR52][R6.64+0x110] ;  /* 0x0001103406088981 */ /* 0x000f22000c1e1500 */
[----:B------:R-:W-:Y:S01]  /*2c60*/  IMAD.MOV.U32 R15, RZ, RZ, RZ ;  /* 0x000000ffff0f7224 */ /* 0x000fe200078e00ff */
[----:B------:R-:W-:-:S02]  /*2c70*/  MOV R23, RZ ;  /* 0x000000ff00177202 */ /* 0x000fc40000000f00 */
[----:B--2---:R-:W-:Y:S02]  /*2c80*/  @!P4 PRMT R15, R10, 0x5410, RZ ;  /* 0x000054100a0fc816 */ /* 0x004fe400000000ff */
[----:B---3--:R-:W-:Y:S02]  /*2c90*/  @!P3 PRMT R23, R5, 0x5410, RZ ;  /* 0x000054100517b816 */ /* 0x008fe400000000ff */
[----:B----4-:R-:W-:Y:S02]  /*2ca0*/  @!P2 PRMT R15, R15, 0x5410, R4 ;  /* 0x000054100f0fa816 */ /* 0x010fe40000000004 */
[----:B------:R-:W-:-:S03]  /*2cb0*/  @!P0 PRMT R23, R23, 0x5410, R8 ;  /* 0x0000541017178816 */ /* 0x000fc60000000008 */
[C---:B------:R-:W-:Y:S01]  /*2cc0*/  IMAD.U32 R13, R15.reuse, 0x10000, RZ ;  /* 0x000100000f0d7824 */ /* 0x040fe200078e00ff */
[----:B------:R-:W-:Y:S01]  /*2cd0*/  LOP3.LUT R15, R15, 0xffff0000, RZ, 0xc0, !PT ;  /* 0xffff00000f0f7812 */ /* 0x000fe200078ec0ff */
[C---:B------:R-:W-:Y:S01]  /*2ce0*/  IMAD.U32 R21, R23.reuse, 0x10000, RZ ;  /* 0x0001000017157824 */ /* 0x040fe200078e00ff */
[----:B------:R-:W-:-:S07]  /*2cf0*/  LOP3.LUT R23, R23, 0xffff0000, RZ, 0xc0, !PT ;  /* 0xffff000017177812 */ /* 0x000fce00078ec0ff */
.L_x_46:
[----:B------:R-:W-:Y:S01]  /*2d00*/  ISETP.NE.AND P0, PT, R9, RZ, PT ;  /* 0x000000ff0900720c */ /* 0x000fe20003f05270 */
[----:B------:R-:W-:Y:S01]  /*2d10*/  BSSY B0, `(.L_x_47) ;  /* 0x0000023000007945 */ /* 0x000fe20003800000 */
[----:B------:R-:W-:Y:S02]  /*2d20*/  CS2R R6, SRZ ;  /* 0x0000000000067805 */ /* 0x000fe4000001ff00 */
[----:B------:R-:W-:Y:S02]  /*2d30*/  CS2R R4, SRZ ;  /* 0x0000000000047805 */ /* 0x000fe4000001ff00 */
[----:B------:R-:W-:Y:S02]  /*2d40*/  CS2R R10, SRZ ;  /* 0x00000000000a7805 */ /* 0x000fe4000001ff00 */
[----:B------:R-:W-:-:S05]  /*2d50*/  CS2R R8, SRZ ;  /* 0x0000000000087805 */ /* 0x000fca000001ff00 */
[----:B------:R-:W-:Y:S05]  /*2d60*/  @!P0 BRA `(.L_x_48) ;  /* 0x0000000000748947 */ /* 0x000fea0003800000 */
[----:B------:R-:W-:-:S13]  /*2d70*/  ISETP.NE.AND P2, PT, R163, 0x3, PT ;  /* 0x00000003a300780c */ /* 0x000fda0003f45270 */
[----:B------:R-:W-:Y:S05]  /*2d80*/  @!P2 BRA `(.L_x_49) ;  /* 0x000000000004a947 */ /* 0x000fea0003800000 */
[----:B------:R-:W-:Y:S01]  /*2d90*/  BPT.TRAP 0x1 ;  /* 0x000000040000795c */ /* 0x000fe20000300000 */
.L_x_49:
[----:B------:R-:W-:Y:S01]  /*2da0*/  SHF.L.U32 R4, RZ, 0x1f, RZ ;  /* 0x0000001fff047819 */ /* 0x000fe200000006ff */
[----:B------:R-:W-:Y:S01]  /*2db0*/  IMAD.MOV.U32 R12, RZ, RZ, 0x1 ;  /* 0x00000001ff0c7424 */ /* 0x000fe200078e00ff */
[----:B------:R-:W-:Y:S02]  /*2dc0*/  MOV R7, RZ ;  /* 0x000000ff00077202 */ /* 0x000fe40000000f00 */
[----:B------:R-:W1:Y:S02]  /*2dd0*/  SYNCS.PHASECHK.TRANS64.TRYWAIT P2, [UR51+0x40], R4 ;  /* 0x00004004ff0075a7 */ /* 0x000e640008040173 */
[----:B-1----:R-:W-:Y:S05]  /*2de0*/  @!P2 BRA `(.L_x_50) ;  /* 0x0000007800a8a947 */ /* 0x002fea0003800000 */
.L_x_234:
[----:B------:R-:W-:Y:S01]  /*2df0*/  IMAD.MOV.U32 R6, RZ, RZ, RZ ;  /* 0x000000ffff067224 */ /* 0x000fe200078e00ff */
[----:B-1----:R-:W-:Y:S02]  /*2e00*/  CS2R R4, SRZ ;  /* 0x0000000000047805 */ /* 0x002fe4000001ff00 */
[----:B------:R-:W-:Y:S02]  /*2e10*/  CS2R R10, SRZ ;  /* 0x00000000000a7805 */ /* 0x000fe4000001ff00 */
[----:B------:R-:W-:Y:S01]  /*2e20*/  CS2R R8, SRZ ;  /* 0x0000000000087805 */ /* 0x000fe2000001ff00 */
[----:B------:R-:W-:Y:S06]  /*2e30*/  @P1 BRA `(.L_x_48) ;  /* 0x0000000000401947 */ /* 0x000fec0003800000 */
[C---:B------:R-:W-:Y:S01]  /*2e40*/  IMAD.SHL.U32 R4, R18.reuse, 0x10, RZ ;  /* 0x0000001012047824 */ /* 0x040fe200078e00ff */
[----:B------:R-:W-:Y:S01]  /*2e50*/  SHF.R.U32.HI R7, RZ, 0x1, R18 ;  /* 0x00000001ff077819 */ /* 0x000fe20000011612 */
[C---:B------:R-:W-:Y:S01]  /*2e60*/  IMAD.SHL.U32 R5, R18.reuse, 0x20, RZ ;  /* 0x0000002012057824 */ /* 0x040fe200078e00ff */
[----:B------:R-:W-:Y:S01]  /*2e70*/  SHF.L.U32 R9, R18, 0x2, RZ ;  /* 0x0000000212097819 */ /* 0x000fe200000006ff */
[----:B------:R-:W-:Y:S05]  /*2e80*/  WARPSYNC.ALL ;  /* 0x0000000000007948 */ /* 0x000fea0003800000 */
[----:B------:R-:W-:Y:S02]  /*2e90*/  LOP3.LUT R4, R4, 0xe00, RZ, 0xc0, !PT ;  /* 0x00000e0004047812 */ /* 0x000fe400078ec0ff */
[----:B------:R-:W-:-:S02]  /*2ea0*/  LOP3.LUT R6, R5, 0xc0, RZ, 0xc0, !PT ;  /* 0x000000c005067812 */ /* 0x000fc400078ec0ff */
[----:B------:R-:W-:Y:S02]  /*2eb0*/  LOP3.LUT R4, R4, 0x20, R5, 0xf8, !PT ;  /* 0x0000002004047812 */ /* 0x000fe400078ef805 */
[----:B------:R-:W-:Y:S02]  /*2ec0*/  LOP3.LUT R6, R6, 0x8, R7, 0xf8, !PT ;  /* 0x0000000806067812 */ /* 0x000fe400078ef807 */
[----:B------:R-:W-:Y:S02]  /*2ed0*/  LOP3.LUT R4, R4, 0x100, R5, 0xf8, !PT ;  /* 0x0000010004047812 */ /* 0x000fe400078ef805 */
[----:B------:R-:W-:-:S04]  /*2ee0*/  LOP3.LUT R9, R6, 0x18, R9, 0x78, !PT ;  /* 0x0000001806097812 */ /* 0x000fc800078e7809 */
[----:B------:R-:W-:-:S04]  /*2ef0*/  LOP3.LUT R4, R4, R9, RZ, 0xfc, !PT ;  /* 0x0000000904047212 */ /* 0x000fc800078efcff */
[----:B------:R-:W-:-:S05]  /*2f00*/  LEA R9, R4, UR51, 0x1 ;  /* 0x0000003304097c11 */ /* 0x000fca000f8e08ff */
[----:B------:R-:W-:Y:S02]  /*2f10*/  IMAD R4, R160, 0x2, R9 ;  /* 0x00000002a0047824 */ /* 0x000fe400078e0209 */
[----:B------:R-:W1:Y:S04]  /*2f20*/  LDSM.16.M88.4 R8, [R9+0x200] ;  /* 0x000200000908783b */ /* 0x000e680000000200 */
[----:B------:R-:W2:Y:S02]  /*2f30*/  LDSM.16.M88.4 R4, [R4+0x200] ;  /* 0x000200000404783b */ /* 0x000ea40000000200 */
.L_x_48:
[----:B------:R-:W-:Y:S05]  /*2f40*/  BSYNC B0 ;  /* 0x0000000000007941 */ /* 0x000fea0003800000 */
.L_x_47:
[----:B------:R-:W-:Y:S01]  /*2f50*/  IMAD.SHL.U32 R20, R18, 0x20, RZ ;  /* 0x0000002012147824 */ /* 0x000fe200078e00ff */
[----:B-1----:R-:W-:Y:S01]  /*2f60*/  SHF.L.U32 R154, R9, 0x10, RZ ;  /* 0x00000010099a7819 */ /* 0x002fe200000006ff */
[----:B------:R-:W-:Y:S01]  /*2f70*/  IMAD.U32 R170, R11, 0x10000, RZ ;  /* 0x000100000baa7824 */ /* 0x000fe200078e00ff */
[----:B------:R-:W-:Y:S01]  /*2f80*/  LOP3.LUT R166, R9, 0xffff0000, RZ, 0xc0, !PT ;  /* 0xffff000009a67812 */ /* 0x000fe200078ec0ff */
[----:B------:R-:W-:Y:S01]  /*2f90*/  IMAD.U32 R14, R8, 0x10000, RZ ;  /* 0x00010000080e7824 */ /* 0x000fe200078e00ff */
[----:B------:R-:W-:Y:S01]  /*2fa0*/  SHF.R.U32.HI R174, RZ, 0x1, R18 ;  /* 0x00000001ffae7819 */ /* 0x000fe20000011612 */
[----:B--2---:R-:W-:Y:S01]  /*2fb0*/  IMAD.U32 R182, R6, 0x10000, RZ ;  /* 0x0001000006b67824 */ /* 0x004fe200078e00ff */
[----:B------:R-:W-:Y:S01]  /*2fc0*/  LOP3.LUT R9, R20, 0xc0, RZ, 0xc0, !PT ;  /* 0x000000c014097812 */ /* 0x000fe200078ec0ff */
[----:B------:R-:W-:Y:S01]  /*2fd0*/  IMAD.U32 R168, R10, 0x10000, RZ ;  /* 0x000100000aa87824 */ /* 0x000fe200078e00ff */
[----:B------:R-:W-:Y:S01]  /*2fe0*/  LOP3.LUT R172, R11, 0xffff0000, RZ, 0xc0, !PT ;  /* 0xffff00000bac7812 */ /* 0x000fe200078ec0ff */
[----:B------:R-:W-:Y:S01]  /*2ff0*/  IMAD.U32 R178, R5, 0x10000, RZ ;  /* 0x0001000005b27824 */ /* 0x000fe200078e00ff */
[----:B------:R-:W-:Y:S01]  /*3000*/  LOP3.LUT R11, R9, 0x8, R174, 0xf8, !PT ;  /* 0x00000008090b7812 */ /* 0x000fe200078ef8ae */
[----:B------:R-:W-:Y:S01]  /*3010*/  IMAD.U32 R174, R4, 0x10000, RZ ;  /* 0x0001000004ae7824 */ /* 0x000fe200078e00ff */
[----:B------:R-:W-:Y:S01]  /*3020*/  SHF.L.U32 R9, R18, 0x4, RZ ;  /* 0x0000000412097819 */ /* 0x000fe200000006ff */
[----:B------:R-:W-:Y:S01]  /*3030*/  IMAD.U32 R186, R7, 0x10000, RZ ;  /* 0x0001000007ba7824 */ /* 0x000fe200078e00ff */
[----:B------:R-:W-:Y:S01]  /*3040*/  LOP3.LUT R176, R4, 0xffff0000, RZ, 0xc0, !PT ;  /* 0xffff000004b07812 */ /* 0x000fe200078ec0ff */
[----:B-----5:R-:W-:Y:S01]  /*3050*/  FFMA R89, R156, R89, R13 ;  /* 0x000000599c597223 */ /* 0x020fe2000000000d */
[----:B------:R-:W-:Y:S01]  /*3060*/  LOP3.LUT R4, R18, 0xff, RZ, 0xc0, !PT ;  /* 0x000000ff12047812 */ /* 0x000fe200078ec0ff */
[----:B------:R-:W-:Y:S01]  /*3070*/  FMUL R14, R14, R161 ;  /* 0x000000a10e0e7220 */ /* 0x000fe20000400000 */
[----:B------:R-:W-:Y:S01]  /*3080*/  LOP3.LUT R9, R9, 0xe00, RZ, 0xc0, !PT ;  /* 0x00000e0009097812 */ /* 0x000fe200078ec0ff */
[--C-:B------:R-:W-:Y:S01]  /*3090*/  FFMA R91, R156, R91, R15.reuse ;  /* 0x0000005b9c5b7223 */ /* 0x100fe2000000000f */
[----:B------:R-:W-:Y:S01]  /*30a0*/  LOP3.LUT R184, R6, 0xffff0000, RZ, 0xc0, !PT ;  /* 0xffff000006b87812 */ /* 0x000fe200078ec0ff */
[----:B------:R-:W-:Y:S01]  /*30b0*/  IMAD.SHL.U32 R6, R18, 0x4, RZ ;  /* 0x0000000412067824 */ /* 0x000fe200078e00ff */
[----:B------:R-:W-:Y:S01]  /*30c0*/  LOP3.LUT R8, R8, 0xffff0000, RZ, 0xc0, !PT ;  /* 0xffff000008087812 */ /* 0x000fe200078ec0ff */
[----:B------:R-:W-:Y:S01]  /*30d0*/  FFMA R103, R156, R103, R15 ;  /* 0x000000679c677223 */ /* 0x000fe2000000000f */
[----:B------:R-:W-:Y:S01]  /*30e0*/  IADD3 R4, R4, 0x1f, RZ ;  /* 0x0000001f04047810 */ /* 0x000fe20007ffe0ff */
[----:B------:R-:W-:Y:S05]  /*30f0*/  WARPSYNC.ALL ;  /* 0x0000000000007948 */ /* 0x000fea0003800000 */
[----:B------:R-:W-:Y:S01]  /*3100*/  LOP3.LUT R9, R9, 0x20, R20, 0xf8, !PT ;  /* 0x0000002009097812 */ /* 0x000fe200078ef814 */
[----:B------:R-:W-:Y:S01]  /*3110*/  BSSY B0, `(.L_x_51) ;  /* 0x000004e000007945 */ /* 0x000fe20003800000 */
[----:B------:R-:W-:-:S02]  /*3120*/  LOP3.LUT R10, R10, 0xffff0000, RZ, 0xc0, !PT ;  /* 0xffff00000a0a7812 */ /* 0x000fc400078ec0ff */
[----:B------:R-:W-:Y:S01]  /*3130*/  LOP3.LUT R180, R5, 0xffff0000, RZ, 0xc0, !PT ;  /* 0xffff000005b47812 */ /* 0x000fe200078ec0ff */
[C---:B------:R-:W-:Y:S01]  /*3140*/  FFMA R5, R156.reuse, R88, R13 ;  /* 0x000000589c057223 */ /* 0x040fe2000000000d */
[----:B------:R-:W-:Y:S01]  /*3150*/  LOP3.LUT R188, R7, 0xffff0000, RZ, 0xc0, !PT ;  /* 0xffff000007bc7812 */ /* 0x000fe200078ec0ff */
[----:B------:R-:W-:Y:S01]  /*3160*/  FFMA R7, R156, R90, R15 ;  /* 0x0000005a9c077223 */ /* 0x000fe2000000000f */
[----:B------:R-:W-:Y:S01]  /*3170*/  ISETP.GT.U32.AND P2, PT, R4, 0x3e, PT ;  /* 0x0000003e0400780c */ /* 0x000fe20003f44070 */
[C-C-:B------:R-:W-:Y:S01]  /*3180*/  FFMA R4, R156.reuse, R93, R13.reuse ;  /* 0x0000005d9c047223 */ /* 0x140fe2000000000d */
[----:B------:R-:W-:Y:S01]  /*3190*/  LOP3.LUT R153, R9, 0x100, R20, 0xf8, !PT ;  /* 0x0000010009997812 */ /* 0x000fe200078ef814 */
[----:B------:R-:W-:Y:S01]  /*31a0*/  FFMA R9, R156, R92, R13 ;  /* 0x0000005c9c097223 */ /* 0x000fe2000000000d */
[----:B------:R-:W-:Y:S01]  /*31b0*/  LOP3.LUT R190, R11, 0x18, R6, 0x78, !PT ;  /* 0x000000180bbe7812 */ /* 0x000fe200078e7806 */
[----:B------:R-:W-:Y:S01]  /*31c0*/  FMUL R20, R8, R161 ;  /* 0x000000a108147220 */ /* 0x000fe20000400000 */
[C-C-:B------:R-:W-:Y:S01]  /*31d0*/  FFMA R11, R156.reuse, R94, R15.reuse ;  /* 0x0000005e9c0b7223 */ /* 0x140fe2000000000f */
[----:B------:R-:W-:Y:S01]  /*31e0*/  FFMA R6, R156, R95, R15 ;  /* 0x0000005f9c067223 */ /* 0x000fe2000000000f */
[-C--:B------:R-:W-:Y:S01]  /*31f0*/  FMUL R88, R154, R161.reuse ;  /* 0x000000a19a587220 */ /* 0x080fe20000400000 */
[-C--:B------:R-:W-:Y:S01]  /*3200*/  FMUL R90, R166, R161.reuse ;  /* 0x000000a1a65a7220 */ /* 0x080fe20000400000 */
[-C--:B------:R-:W-:Y:S01]  /*3210*/  FMUL R92, R168, R161.reuse ;  /* 0x000000a1a85c7220 */ /* 0x080fe20000400000 */
[-C--:B------:R-:W-:Y:S01]  /*3220*/  FMUL R93, R10, R161.reuse ;  /* 0x000000a10a5d7220 */ /* 0x080fe20000400000 */
[-C--:B------:R-:W-:Y:S01]  /*3230*/  FMUL R94, R170, R161.reuse ;  /* 0x000000a1aa5e7220 */ /* 0x080fe20000400000 */
[----:B------:R-:W-:Y:S01]  /*3240*/  FMUL R95, R172, R161 ;  /* 0x000000a1ac5f7220 */ /* 0x000fe20000400000 */
[----:B------:R-:W-:Y:S01]  /*3250*/  FADD R5, R5, R14 ;  /* 0x0000000e05057221 */ /* 0x000fe20000000000 */
[----:B------:R-:W-:Y:S01]  /*3260*/  FADD R8, R89, R20 ;  /* 0x0000001459087221 */ /* 0x000fe20000000000 */
[----:B------:R-:W-:Y:S01]  /*3270*/  FADD R7, R7, R88 ;  /* 0x0000005807077221 */ /* 0x000fe20000000000 */
[----:B------:R-:W-:Y:S01]  /*3280*/  FADD R10, R91, R90 ;  /* 0x0000005a5b0a7221 */ /* 0x000fe20000000000 */
[----:B------:R-:W-:Y:S01]  /*3290*/  FADD R9, R9, R92 ;  /* 0x0000005c09097221 */ /* 0x000fe20000000000 */
[----:B------:R-:W-:Y:S01]  /*32a0*/  FADD R154, R4, R93 ;  /* 0x0000005d049a7221 */ /* 0x000fe20000000000 */
[----:B------:R-:W-:Y:S01]  /*32b0*/  FADD R11, R11, R94 ;  /* 0x0000005e0b0b7221 */ /* 0x000fe20000000000 */
[----:B------:R-:W-:Y:S01]  /*32c0*/  FADD R166, R6, R95 ;  /* 0x0000005f06a67221 */ /* 0x000fe20000000000 */
[----:B------:R-:W-:Y:S01]  /*32d0*/  F2FP.BF16.F32.PACK_AB R4, R8, R5 ;  /* 0x000000050804723e */ /* 0x000fe200000010ff */
[----:B------:R-:W-:Y:S01]  /*32e0*/  FFMA R8, R156, R97, R13 ;  /* 0x000000619c087223 */ /* 0x000fe2000000000d */
[----:B------:R-:W-:Y:S01]  /*32f0*/  F2FP.BF16.F32.PACK_AB R5, R10, R7 ;  /* 0x000000070a05723e */ /* 0x000fe200000010ff */
[----:B------:R-:W-:Y:S01]  /*3300*/  FFMA R10, R156, R99, R15 ;  /* 0x000000639c0a7223 */ /* 0x000fe2000000000f */
[----:B------:R-:W-:Y:S01]  /*3310*/  F2FP.BF16.F32.PACK_AB R6, R154, R9 ;  /* 0x000000099a06723e */ /* 0x000fe200000010ff */
[----:B------:R-:W-:Y:S01]  /*3320*/  FFMA R9, R156, R96, R13 ;  /* 0x000000609c097223 */ /* 0x000fe2000000000d */
[----:B------:R-:W-:Y:S01]  /*3330*/  F2FP.BF16.F32.PACK_AB R7, R166, R11 ;  /* 0x0000000ba607723e */ /* 0x000fe200000010ff */
[----:B------:R-:W-:Y:S01]  /*3340*/  FFMA R11, R156, R98, R15 ;  /* 0x000000629c0b7223 */ /* 0x000fe2000000000f */
[-C--:B------:R-:W-:Y:S01]  /*3350*/  FMUL R96, R174, R161.reuse ;  /* 0x000000a1ae607220 */ /* 0x080fe20000400000 */
[----:B------:R-:W-:Y:S01]  /*3360*/  FMUL R97, R176, R161 ;  /* 0x000000a1b0617220 */ /* 0x000fe20000400000 */
[C-C-:B------:R-:W-:Y:S01]  /*3370*/  FFMA R89, R156.reuse, R100, R13.reuse ;  /* 0x000000649c597223 */ /* 0x140fe2000000000d */
[----:B------:R-:W-:Y:S01]  /*3380*/  FFMA R166, R156, R101, R13 ;  /* 0x000000659ca67223 */ /* 0x000fe2000000000d */
[-C--:B------:R-:W-:Y:S01]  /*3390*/  FMUL R98, R178, R161.reuse ;  /* 0x000000a1b2627220 */ /* 0x080fe20000400000 */
[-C--:B------:R-:W-:Y:S01]  /*33a0*/  FMUL R99, R180, R161.reuse ;  /* 0x000000a1b4637220 */ /* 0x080fe20000400000 */
[----:B------:R-:W-:Y:S01]  /*33b0*/  FFMA R91, R156, R102, R15 ;  /* 0x000000669c5b7223 */ /* 0x000fe2000000000f */
[-C--:B------:R-:W-:Y:S01]  /*33c0*/  FMUL R100, R182, R161.reuse ;  /* 0x000000a1b6647220 */ /* 0x080fe20000400000 */
[-C--:B------:R-:W-:Y:S01]  /*33d0*/  FMUL R101, R184, R161.reuse ;  /* 0x000000a1b8657220 */ /* 0x080fe20000400000 */
[----:B------:R-:W-:Y:S01]  /*33e0*/  LOP3.LUT R190, R153, R190, RZ, 0xfc, !PT ;  /* 0x000000be99be7212 */ /* 0x000fe200078efcff */
        /* <DEDUP_REMOVED lines=10> */
[----:B------:R-:W-:-:S02]  /*3490*/  LEA R89, R190, UR51, 0x1 ;  /* 0x00000033be597c11 */ /* 0x000fc4000f8e08ff */
[----:B------:R-:W-:Y:S02]  /*34a0*/  F2FP.BF16.F32.PACK_AB R8, R8, R9 ;  /* 0x000000090808723e */ /* 0x000fe400000010ff */
[----:B------:R-:W-:Y:S01]  /*34b0*/  F2FP.BF16.F32.PACK_AB R9, R10, R11 ;  /* 0x0000000b0a09723e */ /* 0x000fe200000010ff */
[----:B------:R1:W-:Y:S01]  /*34c0*/  STSM.16.M88.4 [R89+0x200], R4 ;  /* 0x0002000459007844 */ /* 0x0003e20000000200 */
[----:B------:R-:W-:Y:S01]  /*34d0*/  F2FP.BF16.F32.PACK_AB R10, R166, R153 ;  /* 0x00000099a60a723e */ /* 0x000fe200000010ff */
[----:B------:R-:W-:Y:S01]  /*34e0*/  IMAD R153, R160, 0x2, R89 ;  /* 0x00000002a0997824 */ /* 0x000fe200078e0259 */
[----:B------:R-:W-:-:S05]  /*34f0*/  F2FP.BF16.F32.PACK_AB R11, R168, R91 ;  /* 0x0000005ba80b723e */ /* 0x000fca00000010ff */
[----:B------:R1:W-:Y:S01]  /*3500*/  STSM.16.M88.4 [R153+0x200], R8 ;  /* 0x0002000899007844 */ /* 0x0003e20000000200 */
[----:B------:R-:W-:Y:S01]  /*3510*/  @!PT LDS RZ, [RZ] ;  /* 0x00000000fffff984 */ /* 0x000fe20000000800 */
[----:B------:R-:W-:Y:S01]  /*3520*/  @!PT LDS RZ, [RZ] ;  /* 0x00000000fffff984 */ /* 0x000fe20000000800 */
[----:B------:R-:W-:Y:S01]  /*3530*/  @!PT LDS RZ, [RZ] ;  /* 0x00000000fffff984 */ /* 0x000fe20000000800 */
[----:B------:R-:W-:Y:S01]  /*3540*/  @!PT LDS RZ, [RZ] ;  /* 0x00000000fffff984 */ /* 0x000fe20000000800 */
[----:B------:R2:W-:Y:S06]  /*3550*/  MEMBAR.ALL.CTA ;  /* 0x0000000000007992 */ /* 0x0005ec0000008000 */
[----:B--2---:R-:W2:Y:S02]  /*3560*/  FENCE.VIEW.ASYNC.S ;  /* 0x00000000000073c6 */ /* 0x004ea40000000000 */
[----:B--2---:R-:W-:Y:S06]  /*3570*/  BAR.SYNC.DEFER_BLOCKING 0x1, 0x100 ;  /* 0x0044000000007b1d */ /* 0x004fec0000010000 */
[----:B------:R-:W-:Y:S05]  /*3580*/  @P2 BRA `(.L_x_52) ;  /* 0x0000000000182947 */ /* 0x000fea0003800000 */
[----:B------:R-:W-:Y:S02]  /*3590*/  UIADD3 UR4, UP0, UR54, 0x4f0, URZ ;  /* 0x000004f036047890 */ /* 0x000fe4000ff1e03f */
[----:B------:R-:W-:Y:S02]  /*35a0*/  UIADD3 UR44, UR51, 0x200, URZ ;  /* 0x00000200332c7890 */ /* 0x000fe4000fffe03f */
[----:B------:R-:W-:-:S09]  /*35b0*/  UIADD3.X UR5, URZ, UR55, URZ, UP0, !UPT ;  /* 0x000000373f057290 */ /* 0x000fd200087fe43f */
[----:B------:R2:W-:Y:S01]  /*35c0*/  UTMASTG.3D [UR44], [UR4] ;  /* 0x0000002c040073b5 */ /* 0x0005e20008010000 */
[----:B------:R0:W-:Y:S01]  /*35d0*/  UTMACMDFLUSH ;  /* 0x00000000000079b7 */ /* 0x0001e20000000000 */
[----:B--2---:R-:W-:-:S04]  /*35e0*/  DEPBAR.LE SB0, 0x1 ;  /* 0x000080400000791a */ /* 0x004fc80000000000 */
.L_x_52:
[----:B------:R-:W-:Y:S05]  /*35f0*/  BSYNC B0 ;  /* 0x0000000000007941 */ /* 0x000fea0003800000 */
.L_x_51:
[----:B------:R-:W-:Y:S01]  /*3600*/  BAR.SYNC.DEFER_BLOCKING 0x1, 0x100 ;  /* 0x0044000000007b1d */ /* 0x000fe20000010000 */
[----:B------:R-:W-:Y:S01]  /*3610*/  ISETP.NE.AND P3, PT, RZ, UR42, PT ;  /* 0x0000002aff007c0c */ /* 0x000fe2000bf65270 */
[----:B------:R-:W-:-:S05]  /*3620*/  VIADD R91, R89, 0x200 ;  /* 0x00000200595b7836 */ /* 0x000fca0000000000 */
[----:B------:R-:W-:-:S07]  /*3630*/  LEA R103, R160, R91, 0x1 ;  /* 0x0000005ba0677211 */ /* 0x000fce00078e08ff */
[----:B------:R-:W-:Y:S05]  /*3640*/  @!P3 BRA `(.L_x_53) ;  /* 0x000000000034b947 */ /* 0x000fea0003800000 */
[----:B------:R-:W-:Y:S04]  /*3650*/  BSSY B0, `(.L_x_54) ;  /* 0x0000009000007945 */ /* 0x000fe80003800000 */
[----:B------:R-:W-:Y:S05]  /*3660*/  @!P0 BRA `(.L_x_55) ;  /* 0x00000000001c8947 */ /* 0x000fea0003800000 */
[----:B------:R-:W-:-:S13]  /*3670*/  ISETP.NE.AND P3, PT, R163, 0x3, PT ;  /* 0x00000003a300780c */ /* 0x000fda0003f65270 */
[----:B------:R-:W-:Y:S05]  /*3680*/  @!P3 BRA `(.L_x_56) ;  /* 0x000000000004b947 */ /* 0x000fea0003800000 */
[----:B------:R-:W-:Y:S01]  /*3690*/  BPT.TRAP 0x1 ;  /* 0x000000040000795c */ /* 0x000fe20000300000 */
.L_x_56:
[----:B------:R-:W-:-:S04]  /*36a0*/  ULEA UR4, UR36, UR51, 0x3 ;  /* 0x0000003324047291 */ /* 0x000fc8000f8e183f */
[----:B------:R-:W-:-:S04]  /*36b0*/  UIADD3 UR4, UR4, 0x60, URZ ;  /* 0x0000006004047890 */ /* 0x000fc8000fffe03f */
[----:B------:R-:W-:-:S09]  /*36c0*/  UPRMT UR4, UR50, 0x654, UR4 ;  /* 0x0000065432047896 */ /* 0x000fd20008000004 */
[----:B------:R-:W-:Y:S03]  /*36d0*/  SYNCS.ARRIVE.TRANS64.RED.A1T0 RZ, [UR4], RZ ;  /* 0x000000ffffff79a7 */ /* 0x000fe60008100404 */
.L_x_55:
[----:B------:R-:W-:Y:S05]  /*36e0*/  BSYNC B0 ;  /* 0x0000000000007941 */ /* 0x000fea0003800000 */
.L_x_54:
[----:B------:R-:W-:-:S04]  /*36f0*/  UIADD3 UR36, UR36, 0x1, URZ ;  /* 0x0000000124247890 */ /* 0x000fc8000fffe03f */
[----:B------:R-:W-:-:S04]  /*3700*/  UISETP.NE.AND UP0, UPT, UR36, 0x4, UPT ;  /* 0x000000042400788c */ /* 0x000fc8000bf05270 */
[----:B------:R-:W-:-:S12]  /*3710*/  USEL UR36, UR36, URZ, UP0 ;  /* 0x0000003f24247287 */ /* 0x000fd80008000000 */
.L_x_53:
[----:B------:R-:W-:Y:S04]  /*3720*/  BSSY B0, `(.L_x_57) ;  /* 0x0000032000007945 */ /* 0x000fe80003800000 */
[----:B------:R-:W-:Y:S05]  /*3730*/  @!P0 BRA `(.L_x_58) ;  /* 0x0000000000c08947 */ /* 0x000fea0003800000 */
[----:B------:R-:W-:-:S13]  /*3740*/  ISETP.NE.AND P3, PT, R163, 0x3, PT ;  /* 0x00000003a300780c */ /* 0x000fda0003f65270 */
[----:B------:R-:W-:Y:S05]  /*3750*/  @!P3 BRA `(.L_x_59) ;  /* 0x000000000004b947 */ /* 0x000fea0003800000 */
[----:B------:R-:W-:Y:S01]  /*3760*/  BPT.TRAP 0x1 ;  /* 0x000000040000795c */ /* 0x000fe20000300000 */
.L_x_59:
[----:B-1----:R-:W-:Y:S01]  /*3770*/  LEA R4, R12, UR51, 0x3 ;  /* 0x000000330c047c11 */ /* 0x002fe2000f8e18ff */
[----:B------:R-:W-:Y:S01]  /*3780*/  BSSY B1, `(.L_x_60) ;  /* 0x0000004000017945 */ /* 0x000fe20003800000 */
[----:B------:R-:W-:-:S04]  /*3790*/  SHF.L.U32 R5, RZ, 0x1f, RZ ;  /* 0x0000001fff057819 */ /* 0x000fc800000006ff */
[----:B------:R-:W1:Y:S02]  /*37a0*/  SYNCS.PHASECHK.TRANS64.TRYWAIT P3, [R4+URZ+0x40], R5 ;  /* 0x00004005040075a7 */ /* 0x000e64000806017f */
[----:B-1----:R-:W-:Y:S05]  /*37b0*/  @!P3 BRA `(.L_x_61) ;  /* 0x00000070004cb947 */ /* 0x002fea0003800000 */
.L_x_235:
[----:B------:R-:W-:Y:S05]  /*37c0*/  BSYNC B1 ;  /* 0x0000000000017941 */ /* 0x000fea0003800000 */
.L_x_60:
[----:B------:R-:W-:Y:S05]  /*37d0*/  @P1 BRA `(.L_x_62) ;  /* 0x0000000000941947 */ /* 0x000fea0003800000 */
[----:B------:R-:W-:Y:S01]  /*37e0*/  IMAD R93, R12, 0x2000, R91 ;  /* 0x000020000c5d7824 */ /* 0x000fe200078e025b */
[----:B------:R-:W-:Y:S05]  /*37f0*/  WARPSYNC.ALL ;  /* 0x0000000000007948 */ /* 0x000fea0003800000 */
[----:B------:R-:W-:Y:S01]  /*3800*/  IMAD R8, R160, 0x2, R93 ;  /* 0x00000002a0087824 */ /* 0x000fe200078e025d */
[----:B-1----:R-:W1:Y:S05]  /*3810*/  LDSM.16.M88.4 R4, [R93] ;  /* 0x000000005d04783b */ /* 0x002e6a0000000200 */
[----:B------:R-:W2:Y:S01]  /*3820*/  LDSM.16.M88.4 R8, [R8] ;  /* 0x000000000808783b */ /* 0x000ea20000000200 */
[----:B-1----:R-:W-:Y:S01]  /*3830*/  LOP3.LUT R96, R7, 0xffff0000, RZ, 0xc0, !PT ;  /* 0xffff000007607812 */ /* 0x002fe200078ec0ff */
[C---:B------:R-:W-:Y:S01]  /*3840*/  IMAD.U32 R14, R4.reuse, 0x10000, RZ ;  /* 0x00010000040e7824 */ /* 0x040fe200078e00ff */
[----:B------:R-:W-:Y:S01]  /*3850*/  LOP3.LUT R4, R4, 0xffff0000, RZ, 0xc0, !PT ;  /* 0xffff000004047812 */ /* 0x000fe200078ec0ff */
[----:B------:R-:W-:Y:S01]  /*3860*/  IMAD.U32 R92, R6, 0x10000, RZ ;  /* 0x00010000065c7824 */ /* 0x000fe200078e00ff */
[----:B------:R-:W-:Y:S01]  /*3870*/  SHF.L.U32 R88, R5, 0x10, RZ ;  /* 0x0000001005587819 */ /* 0x000fe200000006ff */
[----:B--2---:R-:W-:Y:S01]  /*3880*/  IMAD.U32 R154, R10, 0x10000, RZ ;  /* 0x000100000a9a7824 */ /* 0x004fe200078e00ff */
[C---:B------:R-:W-:Y:S01]  /*3890*/  LOP3.LUT R100, R8.reuse, 0xffff0000, RZ, 0xc0, !PT ;  /* 0xffff000008647812 */ /* 0x040fe200078ec0ff */
[----:B------:R-:W-:Y:S01]  /*38a0*/  IMAD.U32 R94, R7, 0x10000, RZ ;  /* 0x00010000075e7824 */ /* 0x000fe200078e00ff */
[----:B------:R-:W-:Y:S01]  /*38b0*/  SHF.L.U32 R98, R8, 0x10, RZ ;  /* 0x0000001008627819 */ /* 0x000fe200000006ff */
[C---:B------:R-:W-:Y:S01]  /*38c0*/  IMAD.U32 R8, R9.reuse, 0x10000, RZ ;  /* 0x0001000009087824 */ /* 0x040fe200078e00ff */
[----:B------:R-:W-:Y:S01]  /*38d0*/  LOP3.LUT R102, R9, 0xffff0000, RZ, 0xc0, !PT ;  /* 0xffff000009667812 */ /* 0x000fe200078ec0ff */
[-C--:B------:R-:W-:Y:S01]  /*38e0*/  FMUL R95, R96, R161.reuse ;  /* 0x000000a1605f7220 */ /* 0x080fe20000400000 */
[----:B------:R-:W-:Y:S01]  /*38f0*/  LOP3.LUT R90, R5, 0xffff0000, RZ, 0xc0, !PT ;  /* 0xffff0000055a7812 */ /* 0x000fe200078ec0ff */
[-C--:B------:R-:W-:Y:S01]  /*3900*/  FMUL R97, R100, R161.reuse ;  /* 0x000000a164617220 */ /* 0x080fe20000400000 */
[----:B------:R-:W-:Y:S01]  /*3910*/  LOP3.LUT R6, R6, 0xffff0000, RZ, 0xc0, !PT ;  /* 0xffff000006067812 */ /* 0x000fe200078ec0ff */
[-C--:B------:R-:W-:Y:S01]  /*3920*/  FMUL R96, R98, R161.reuse ;  /* 0x000000a162607220 */ /* 0x080fe20000400000 */
[----:B------:R-:W-:Y:S01]  /*3930*/  LOP3.LUT R10, R10, 0xffff0000, RZ, 0xc0, !PT ;  /* 0xffff00000a0a7812 */ /* 0x000fe200078ec0ff */
[-C--:B------:R-:W-:Y:S01]  /*3940*/  FMUL R99, R102, R161.reuse ;  /* 0x000000a166637220 */ /* 0x080fe20000400000 */
[C---:B------:R-:W-:Y:S01]  /*3950*/  SHF.L.U32 R166, R11.reuse, 0x10, RZ ;  /* 0x000000100ba67819 */ /* 0x040fe200000006ff */
[-C--:B------:R-:W-:Y:S01]  /*3960*/  FMUL R100, R154, R161.reuse ;  /* 0x000000a19a647220 */ /* 0x080fe20000400000 */
[----:B------:R-:W-:Y:S01]  /*3970*/  LOP3.LUT R168, R11, 0xffff0000, RZ, 0xc0, !PT ;  /* 0xffff00000ba87812 */ /* 0x000fe200078ec0ff */
[-C--:B------:R-:W-:Y:S01]  /*3980*/  FMUL R14, R14, R161.reuse ;  /* 0x000000a10e0e7220 */ /* 0x080fe20000400000 */
        /* <DEDUP_REMOVED lines=9> */
[----:B------:R-:W-:-:S07]  /*3a20*/  FMUL R154, R168, R161 ;  /* 0x000000a1a89a7220 */ /* 0x000fce0000400000 */
.L_x_62:
[----:B------:R-:W-:-:S07]  /*3a30*/  VIADD R12, R12, 0x1 ;  /* 0x000000010c0c7836 */ /* 0x000fce0000000000 */
.L_x_58:
[----:B------:R-:W-:Y:S05]  /*3a40*/  BSYNC B0 ;  /* 0x0000000000007941 */ /* 0x000fea0003800000 */
.L_x_57:
[C-C-:B-1----:R-:W-:Y:S01]  /*3a50*/  FFMA R5, R156.reuse, R24, R21.reuse ;  /* 0x000000189c057223 */ /* 0x142fe20000000015 */
[C---:B------:R-:W-:Y:S01]  /*3a60*/  FFMA R25, R156.reuse, R25, R21 ;  /* 0x000000199c197223 */ /* 0x040fe20000000015 */
[C-C-:B------:R-:W-:Y:S01]  /*3a70*/  FFMA R7, R156.reuse, R26, R23.reuse ;  /* 0x0000001a9c077223 */ /* 0x140fe20000000017 */
[C---:B------:R-:W-:Y:S01]  /*3a80*/  FFMA R27, R156.reuse, R27, R23 ;  /* 0x0000001b9c1b7223 */ /* 0x040fe20000000017 */
[C-C-:B------:R-:W-:Y:S01]  /*3a90*/  FFMA R9, R156.reuse, R28, R21.reuse ;  /* 0x0000001c9c097223 */ /* 0x140fe20000000015 */
[----:B------:R-:W-:Y:S01]  /*3aa0*/  FFMA R4, R156, R29, R21 ;  /* 0x0000001d9c047223 */ /* 0x000fe20000000015 */
[----:B------:R-:W-:Y:S01]  /*3ab0*/  FADD R5, R14, R5 ;  /* 0x000000050e057221 */ /* 0x000fe20000000000 */
[----:B------:R-:W-:Y:S01]  /*3ac0*/  FADD R6, R20, R25 ;  /* 0x0000001914067221 */ /* 0x000fe20000000000 */
[----:B------:R-:W-:Y:S01]  /*3ad0*/  FADD R7, R88, R7 ;  /* 0x0000000758077221 */ /* 0x000fe20000000000 */
[----:B------:R-:W-:Y:S01]  /*3ae0*/  FADD R8, R90, R27 ;  /* 0x0000001b5a087221 */ /* 0x000fe20000000000 */
[----:B------:R-:W-:Y:S01]  /*3af0*/  FADD R9, R92, R9 ;  /* 0x000000095c097221 */ /* 0x000fe20000000000 */
[----:B------:R-:W-:Y:S01]  /*3b00*/  FADD R10, R93, R4 ;  /* 0x000000045d0a7221 */ /* 0x000fe20000000000 */
[----:B------:R-:W-:Y:S01]  /*3b10*/  F2FP.BF16.F32.PACK_AB R4, R6, R5 ;  /* 0x000000050604723e */ /* 0x000fe200000010ff */
[--C-:B------:R-:W-:Y:S01]  /*3b20*/  FFMA R11, R156, R34, R23.reuse ;  /* 0x000000229c0b7223 */ /* 0x100fe20000000017 */
[----:B------:R-:W-:Y:S01]  /*3b30*/  F2FP.BF16.F32.PACK_AB R5, R8, R7 ;  /* 0x000000070805723e */ /* 0x000fe200000010ff */
[--C-:B------:R-:W-:Y:S01]  /*3b40*/  FFMA R7, R156, R30, R23.reuse ;  /* 0x0000001e9c077223 */ /* 0x100fe20000000017 */
[----:B------:R-:W-:Y:S01]  /*3b50*/  F2FP.BF16.F32.PACK_AB R6, R10, R9 ;  /* 0x000000090a06723e */ /* 0x000fe200000010ff */
[C---:B------:R-:W-:Y:S01]  /*3b60*/  FFMA R8, R156.reuse, R31, R23 ;  /* 0x0000001f9c087223 */ /* 0x040fe20000000017 */
[C-C-:B------:R-:W-:Y:S01]  /*3b70*/  FFMA R9, R156.reuse, R32, R21.reuse ;  /* 0x000000209c097223 */ /* 0x140fe20000000015 */
[C---:B------:R-:W-:Y:S01]  /*3b80*/  FFMA R10, R156.reuse, R33, R21 ;  /* 0x000000219c0a7223 */ /* 0x040fe20000000015 */
        /* <DEDUP_REMOVED lines=16> */
[----:B------:R-:W-:Y:S05]  /*3c90*/  WARPSYNC.ALL ;  /* 0x0000000000007948 */ /* 0x000fea0003800000 */
[----:B------:R-:W-:Y:S01]  /*3ca0*/  F2FP.BF16.F32.PACK_AB R8, R10, R9 ;  /* 0x000000090a08723e */ /* 0x000fe200000010ff */
[----:B------:R1:W-:Y:S01]  /*3cb0*/  STSM.16.M88.4 [R89+0x2200], R4 ;  /* 0x0022000459007844 */ /* 0x0003e20000000200 */
[----:B------:R-:W-:Y:S01]  /*3cc0*/  F2FP.BF16.F32.PACK_AB R9, R24, R11 ;  /* 0x0000000b1809723e */ /* 0x000fe200000010ff */
[----:B------:R-:W-:Y:S01]  /*3cd0*/  BSSY B0, `(.L_x_63) ;  /* 0x0000015000007945 */ /* 0x000fe20003800000 */
[----:B------:R-:W-:-:S02]  /*3ce0*/  F2FP.BF16.F32.PACK_AB R10, R26, R25 ;  /* 0x000000191a0a723e */ /* 0x000fc400000010ff */
        /* <DEDUP_REMOVED lines=12> */
[----:B------:R-:W-:Y:S02]  /*3db0*/  UIADD3 UR4, UR51, 0x2200, URZ ;  /* 0x0000220033047890 */ /* 0x000fe4000fffe03f */
[----:B------:R-:W-:Y:S01]  /*3dc0*/  UIADD3.X UR9, URZ, UR55, URZ, UP0, !UPT ;  /* 0x000000373f097290 */ /* 0x000fe200087fe43f */
[----:B------:R-:W-:Y:S01]  /*3dd0*/  UMOV UR5, UR45 ;  /* 0x0000002d00057c82 */ /* 0x000fe20008000000 */
[----:B------:R-:W-:-:S07]  /*3de0*/  UMOV UR7, UR47 ;  /* 0x0000002f00077c82 */ /* 0x000fce0008000000 */
[----:B------:R2:W-:Y:S01]  /*3df0*/  UTMASTG.3D [UR4], [UR8] ;  /* 0x00000004080073b5 */ /* 0x0005e20008010000 */
[----:B------:R0:W-:Y:S01]  /*3e00*/  UTMACMDFLUSH ;  /* 0x00000000000079b7 */ /* 0x0001e20000000000 */
[----:B--2---:R-:W-:-:S04]  /*3e10*/  DEPBAR.LE SB0, 0x1 ;  /* 0x000080400000791a */ /* 0x004fc80000000000 */
.L_x_64:
[----:B------:R-:W-:Y:S05]  /*3e20*/  BSYNC B0 ;  /* 0x0000000000007941 */ /* 0x000fea0003800000 */
.L_x_63:
[----:B-1----:R-:W-:Y:S01]  /*3e30*/  VIADD R5, R89, 0x2200 ;  /* 0x0000220059057836 */ /* 0x002fe20000000000 */
[----:B------:R-:W-:Y:S04]  /*3e40*/  BAR.SYNC.DEFER_BLOCKING 0x1, 0x100 ;  /* 0x0044000000007b1d */ /* 0x000fe80000010000 */
[----:B------:R-:W-:Y:S02]  /*3e50*/  LEA R24, R160, R5, 0x1 ;  /* 0x00000005a0187211 */ /* 0x000fe400078e08ff */
[----:B------:R-:W-:Y:S04]  /*3e60*/  BSSY B0, `(.L_x_65) ;  /* 0x0000009000007945 */ /* 0x000fe80003800000 */
[----:B------:R-:W-:Y:S05]  /*3e70*/  @!P0 BRA `(.L_x_66) ;  /* 0x00000000001c8947 */ /* 0x000fea0003800000 */
[----:B------:R-:W-:-:S13]  /*3e80*/  ISETP.NE.AND P3, PT, R163, 0x3, PT ;  /* 0x00000003a300780c */ /* 0x000fda0003f65270 */
[----:B------:R-:W-:Y:S05]  /*3e90*/  @!P3 BRA `(.L_x_67) ;  /* 0x000000000004b947 */ /* 0x000fea0003800000 */
[----:B------:R-:W-:Y:S01]  /*3ea0*/  BPT.TRAP 0x1 ;  /* 0x000000040000795c */ /* 0x000fe20000300000 */
.L_x_67:
[----:B------:R-:W-:-:S04]  /*3eb0*/  ULEA UR4, UR36, UR51, 0x3 ;  /* 0x0000003324047291 */ /* 0x000fc8000f8e183f */
[----:B------:R-:W-:-:S04]  /*3ec0*/  UIADD3 UR4, UR4, 0x60, URZ ;  /* 0x0000006004047890 */ /* 0x000fc8000fffe03f */
[----:B------:R-:W-:-:S09]  /*3ed0*/  UPRMT UR4, UR50, 0x654, UR4 ;  /* 0x0000065432047896 */ /* 0x000fd20008000004 */
[----:B------:R-:W-:Y:S03]  /*3ee0*/  SYNCS.ARRIVE.TRANS64.RED.A1T0 RZ, [UR4], RZ ;  /* 0x000000ffffff79a7 */ /* 0x000fe60008100404 */
.L_x_66:
[----:B------:R-:W-:Y:S05]  /*3ef0*/  BSYNC B0 ;  /* 0x0000000000007941 */ /* 0x000fea0003800000 */
.L_x_65:
[----:B------:R-:W-:Y:S01]  /*3f00*/  UIADD3 UR36, UR36, 0x1, URZ ;  /* 0x0000000124247890 */ /* 0x000fe2000fffe03f */
[----:B------:R-:W-:Y:S01]  /*3f10*/  BSSY B0, `(.L_x_68) ;  /* 0x0000038000007945 */ /* 0x000fe20003800000 */
[----:B------:R-:W-:Y:S02]  /*3f20*/  IMAD.MOV.U32 R25, RZ, RZ, RZ ;  /* 0x000000ffff197224 */ /* 0x000fe400078e00ff */
[----:B------:R-:W-:-:S04]  /*3f30*/  UISETP.NE.AND UP0, UPT, UR36, 0x4, UPT ;  /* 0x000000042400788c */ /* 0x000fc8000bf05270 */
[----:B------:R-:W-:Y:S01]  /*3f40*/  USEL UR36, UR36, URZ, UP0 ;  /* 0x0000003f24247287 */ /* 0x000fe20008000000 */
[----:B------:R-:W-:Y:S11]  /*3f50*/  @!P0 BRA `(.L_x_69) ;  /* 0x0000000000cc8947 */ /* 0x000ff60003800000 */
[----:B------:R-:W-:-:S13]  /*3f60*/  ISETP.NE.AND P3, PT, R163, 0x3, PT ;  /* 0x00000003a300780c */ /* 0x000fda0003f65270 */
[----:B------:R-:W-:Y:S05]  /*3f70*/  @!P3 BRA `(.L_x_70) ;  /* 0x000000000004b947 */ /* 0x000fea0003800000 */
[----:B------:R-:W-:Y:S01]  /*3f80*/  BPT.TRAP 0x1 ;  /* 0x000000040000795c */ /* 0x000fe20000300000 */
.L_x_70:
[C---:B------:R-:W-:Y:S01]  /*3f90*/  LEA R4, R12.reuse, UR51, 0x3 ;  /* 0x000000330c047c11 */ /* 0x040fe2000f8e18ff */
[----:B------:R-:W-:Y:S01]  /*3fa0*/  VIADD R27, R12, 0x1 ;  /* 0x000000010c1b7836 */ /* 0x000fe20000000000 */
[----:B------:R-:W-:Y:S01]  /*3fb0*/  SHF.L.U32 R5, RZ, 0x1f, RZ ;  /* 0x0000001fff057819 */ /* 0x000fe200000006ff */
[----:B------:R-:W-:Y:S03]  /*3fc0*/  BSSY B1, `(.L_x_71) ;  /* 0x0000004000017945 */ /* 0x000fe60003800000 */
[----:B------:R-:W1:Y:S01]  /*3fd0*/  SYNCS.PHASECHK.TRANS64.TRYWAIT P3, [R4+URZ+0x40], R5 ;  /* 0x00004005040075a7 */ /* 0x000e62000806017f */
[----:B------:R-:W-:Y:S01]  /*3fe0*/  ISETP.NE.AND P4, PT, R27, 0x4, PT ;  /* 0x000000041b00780c */ /* 0x000fe20003f85270 */
[----:B-1----:R-:W-:-:S12]  /*3ff0*/  @!P3 BRA `(.L_x_72) ;  /* 0x000000680050b947 */ /* 0x002fd80003800000 */
.L_x_236:
[----:B------:R-:W-:Y:S05]  /*4000*/  BSYNC B1 ;  /* 0x0000000000017941 */ /* 0x000fea0003800000 */
.L_x_71:
[----:B------:R-:W-:Y:S05]  /*4010*/  @P1 BRA `(.L_x_73) ;  /* 0x0000000000941947 */ /* 0x000fea0003800000 */
[----:B------:R-:W-:Y:S01]  /*4020*/  LEA R25, R12, R91, 0xd ;  /* 0x0000005b0c197211 */ /* 0x000fe200078e68ff */
[----:B------:R-:W-:Y:S05]  /*4030*/  WARPSYNC.ALL ;  /* 0x0000000000007948 */ /* 0x000fea0003800000 */
[----:B------:R-:W-:Y:S01]  /*4040*/  IMAD R9, R160, 0x2, R25 ;  /* 0x00000002a0097824 */ /* 0x000fe200078e0219 */
[----:B-1----:R-:W1:Y:S05]  /*4050*/  LDSM.16.M88.4 R4, [R25] ;  /* 0x000000001904783b */ /* 0x002e6a0000000200 */
[----:B------:R-:W2:Y:S01]  /*4060*/  LDSM.16.M88.4 R8, [R9] ;  /* 0x000000000908783b */ /* 0x000ea20000000200 */
[C---:B-1----:R-:W-:Y:S01]  /*4070*/  IMAD.U32 R14, R4.reuse, 0x10000, RZ ;  /* 0x00010000040e7824 */ /* 0x042fe200078e00ff */
[----:B------:R-:W-:Y:S01]  /*4080*/  LOP3.LUT R4, R4, 0xffff0000, RZ, 0xc0, !PT ;  /* 0xffff000004047812 */ /* 0x000fe200078ec0ff */
[----:B------:R-:W-:Y:S01]  /*4090*/  IMAD.U32 R92, R6, 0x10000, RZ ;  /* 0x00010000065c7824 */ /* 0x000fe200078e00ff */
[----:B------:R-:W-:Y:S01]  /*40a0*/  SHF.L.U32 R88, R5, 0x10, RZ ;  /* 0x0000001005587819 */ /* 0x000fe200000006ff */
[----:B------:R-:W-:Y:S01]  /*40b0*/  IMAD.U32 R94, R7, 0x10000, RZ ;  /* 0x00010000075e7824 */ /* 0x000fe200078e00ff */
[----:B--2---:R-:W-:Y:S01]  /*40c0*/  SHF.L.U32 R96, R8, 0x10, RZ ;  /* 0x0000001008607819 */ /* 0x004fe200000006ff */
[----:B------:R-:W-:Y:S01]  /*40d0*/  IMAD.U32 R100, R10, 0x10000, RZ ;  /* 0x000100000a647824 */ /* 0x000fe200078e00ff */
[----:B------:R-:W-:Y:S01]  /*40e0*/  LOP3.LUT R90, R5, 0xffff0000, RZ, 0xc0, !PT ;  /* 0xffff0000055a7812 */ /* 0x000fe200078ec0ff */
[----:B------:R-:W-:Y:S01]  /*40f0*/  IMAD.U32 R98, R9, 0x10000, RZ ;  /* 0x0001000009627824 */ /* 0x000fe200078e00ff */
        /* <DEDUP_REMOVED lines=23> */
.L_x_73:
[----:B------:R-:W-:Y:S02]  /*4270*/  SEL R25, RZ, 0x1, P4 ;  /* 0x00000001ff197807 */ /* 0x000fe40002000000 */
[----:B------:R-:W-:-:S07]  /*4280*/  SEL R12, R27, RZ, P4 ;  /* 0x000000ff1b0c7207 */ /* 0x000fce0002000000 */
.L_x_69:
[----:B------:R-:W-:Y:S05]  /*4290*/  BSYNC B0 ;  /* 0x0000000000007941 */ /* 0x000fea0003800000 */
.L_x_68:
        /* <DEDUP_REMOVED lines=61> */
.L_x_75:
[----:B------:R-:W-:Y:S05]  /*4670*/  BSYNC B0 ;  /* 0x0000000000007941 */ /* 0x000fea0003800000 */
.L_x_74:
[----:B-1----:R-:W-:Y:S01]  /*4680*/  VIADD R5, R89, 0x4200 ;  /* 0x0000420059057836 */ /* 0x002fe20000000000 */
[----:B------:R-:W-:Y:S03]  /*4690*/  BAR.SYNC.DEFER_BLOCKING 0x1, 0x100 ;  /* 0x0044000000007b1d */ /* 0x000fe60000010000 */
[----:B------:R-:W-:-:S03]  /*46a0*/  IMAD R26, R160, 0x2, R5 ;  /* 0x00000002a01a7824 */ /* 0x000fc600078e0205 */
[----:B------:R-:W-:Y:S04]  /*46b0*/  BSSY B0, `(.L_x_76) ;  /* 0x0000009000007945 */ /* 0x000fe80003800000 */
[----:B------:R-:W-:Y:S05]  /*46c0*/  @!P0 BRA `(.L_x_77) ;  /* 0x00000000001c8947 */ /* 0x000fea0003800000 */
[----:B------:R-:W-:-:S13]  /*46d0*/  ISETP.NE.AND P3, PT, R163, 0x3, PT ;  /* 0x00000003a300780c */ /* 0x000fda0003f65270 */
[----:B------:R-:W-:Y:S05]  /*46e0*/  @!P3 BRA `(.L_x_78) ;  /* 0x000000000004b947 */ /* 0x000fea0003800000 */
[----:B------:R-:W-:Y:S01]  /*46f0*/  BPT.TRAP 0x1 ;  /* 0x000000040000795c */ /* 0x000fe20000300000 */
.L_x_78:
[----:B------:R-:W-:-:S04]  /*4700*/  ULEA UR4, UR36, UR51, 0x3 ;  /* 0x0000003324047291 */ /* 0x000fc8000f8e183f */
[----:B------:R-:W-:-:S04]  /*4710*/  UIADD3 UR4, UR4, 0x60, URZ ;  /* 0x0000006004047890 */ /* 0x000fc8000fffe03f */
[----:B------:R-:W-:-:S09]  /*4720*/  UPRMT UR4, UR50, 0x654, UR4 ;  /* 0x0000065432047896 */ /* 0x000fd20008000004 */
[----:B------:R-:W-:Y:S03]  /*4730*/  SYNCS.ARRIVE.TRANS64.RED.A1T0 RZ, [UR4], RZ ;  /* 0x000000ffffff79a7 */ /* 0x000fe60008100404 */
.L_x_77:
[----:B------:R-:W-:Y:S05]  /*4740*/  BSYNC B0 ;  /* 0x0000000000007941 */ /* 0x000fea0003800000 */
.L_x_76:
[----:B------:R-:W-:Y:S01]  /*4750*/  UIADD3 UR4, UR36, 0x1, URZ ;  /* 0x0000000124047890 */ /* 0x000fe2000fffe03f */
[----:B------:R-:W-:Y:S03]  /*4760*/  BSSY B0, `(.L_x_79) ;  /* 0x0000038000007945 */ /* 0x000fe60003800000 */
[----:B------:R-:W-:-:S04]  /*4770*/  UISETP.NE.AND UP0, UPT, UR4, 0x4, UPT ;  /* 0x000000040400788c */ /* 0x000fc8000bf05270 */
[----:B------:R-:W-:Y:S01]  /*4780*/  USEL UR8, UR4, URZ, UP0 ;  /* 0x0000003f04087287 */ /* 0x000fe20008000000 */
[----:B------:R-:W-:Y:S11]  /*4790*/  @!P0 BRA `(.L_x_80) ;  /* 0x0000000000d08947 */ /* 0x000ff60003800000 */
[----:B------:R-:W-:-:S13]  /*47a0*/  ISETP.NE.AND P3, PT, R163, 0x3, PT ;  /* 0x00000003a300780c */ /* 0x000fda0003f65270 */
[----:B------:R-:W-:Y:S05]  /*47b0*/  @!P3 BRA `(.L_x_81) ;  /* 0x000000000004b947 */ /* 0x000fea0003800000 */
[----:B------:R-:W-:Y:S01]  /*47c0*/  BPT.TRAP 0x1 ;  /* 0x000000040000795c */ /* 0x000fe20000300000 */
.L_x_81:
[C---:B------:R-:W-:Y:S01]  /*47d0*/  LEA R5, R12.reuse, UR51, 0x3 ;  /* 0x000000330c057c11 */ /* 0x040fe2000f8e18ff */
[----:B------:R-:W-:Y:S01]  /*47e0*/  BSSY B1, `(.L_x_82) ;  /* 0x0000007000017945 */ /* 0x000fe20003800000 */
[----:B------:R-:W-:Y:S02]  /*47f0*/  SHF.L.U32 R4, R25, 0x1f, RZ ;  /* 0x0000001f19047819 */ /* 0x000fe400000006ff */
[----:B------:R-:W-:Y:S02]  /*4800*/  IADD3 R29, R12, 0x1, RZ ;  /* 0x000000010c1d7810 */ /* 0x000fe40007ffe0ff */
[----:B------:R-:W1:Y:S02]  /*4810*/  SYNCS.PHASECHK.TRANS64.TRYWAIT P3, [R5+URZ+0x40], R4 ;  /* 0x00004004050075a7 */ /* 0x000e64000806017f */
[----:B------:R-:W-:-:S04]  /*4820*/  ISETP.NE.AND P4, PT, R29, 0x4, PT ;  /* 0x000000041d00780c */ /* 0x000fc80003f85270 */
[----:B------:R-:W-:Y:S01]  /*4830*/  SEL R30, RZ, 0x1, P4 ;  /* 0x00000001ff1e7807 */ /* 0x000fe20002000000 */
[----:B-1----:R-:W-:Y:S08]  /*4840*/  @!P3 BRA `(.L_x_83) ;  /* 0x000000600050b947 */ /* 0x002ff00003800000 */
.L_x_237:
[----:B------:R-:W-:Y:S05]  /*4850*/  BSYNC B1 ;  /* 0x0000000000017941 */ /* 0x000fea0003800000 */
.L_x_82:
[----:B------:R-:W-:Y:S05]  /*4860*/  @P1 BRA `(.L_x_84) ;  /* 0x0000000000941947 */ /* 0x000fea0003800000 */
[----:B------:R-:W-:Y:S01]  /*4870*/  IMAD R27, R12, 0x2000, R91 ;  /* 0x000020000c1b7824 */ /* 0x000fe200078e025b */
[----:B------:R-:W-:Y:S05]  /*4880*/  WARPSYNC.ALL ;  /* 0x0000000000007948 */ /* 0x000fea0003800000 */
[----:B------:R-:W-:Y:S01]  /*4890*/  IMAD R9, R160, 0x2, R27 ;  /* 0x00000002a0097824 */ /* 0x000fe200078e021b */
[----:B-1----:R-:W1:Y:S05]  /*48a0*/  LDSM.16.M88.4 R4, [R27] ;  /* 0x000000001b04783b */ /* 0x002e6a0000000200 */
[----:B------:R-:W2:Y:S01]  /*48b0*/  LDSM.16.M88.4 R8, [R9] ;  /* 0x000000000908783b */ /* 0x000ea20000000200 */
[----:B-1----:R-:W-:Y:S01]  /*48c0*/  SHF.L.U32 R14, R4, 0x10, RZ ;  /* 0x00000010040e7819 */ /* 0x002fe200000006ff */
[----:B------:R-:W-:Y:S01]  /*48d0*/  IMAD.U32 R92, R6, 0x10000, RZ ;  /* 0x00010000065c7824 */ /* 0x000fe200078e00ff */
[----:B------:R-:W-:Y:S01]  /*48e0*/  LOP3.LUT R4, R4, 0xffff0000, RZ, 0xc0, !PT ;  /* 0xffff000004047812 */ /* 0x000fe200078ec0ff */
[C---:B------:R-:W-:Y:S01]  /*48f0*/  IMAD.U32 R88, R5.reuse, 0x10000, RZ ;  /* 0x0001000005587824 */ /* 0x040fe200078e00ff */
[----:B------:R-:W-:Y:S01]  /*4900*/  LOP3.LUT R90, R5, 0xffff0000, RZ, 0xc0, !PT ;  /* 0xffff0000055a7812 */ /* 0x000fe200078ec0ff */
[----:B--2---:R-:W-:Y:S01]  /*4910*/  IMAD.U32 R96, R8, 0x10000, RZ ;  /* 0x0001000008607824 */ /* 0x004fe200078e00ff */
[----:B------:R-:W-:Y:S01]  /*4920*/  SHF.L.U32 R100, R10, 0x10, RZ ;  /* 0x000000100a647819 */ /* 0x000fe200000006ff */
[----:B------:R-:W-:Y:S01]  /*4930*/  IMAD.U32 R98, R9, 0x10000, RZ ;  /* 0x0001000009627824 */ /* 0x000fe200078e00ff */
[----:B------:R-:W-:Y:S01]  /*4940*/  LOP3.LUT R6, R6, 0xffff0000, RZ, 0xc0, !PT ;  /* 0xffff000006067812 */ /* 0x000fe200078ec0ff */
[----:B------:R-:W-:Y:S01]  /*4950*/  IMAD.U32 R102, R11, 0x10000, RZ ;  /* 0x000100000b667824 */ /* 0x000fe200078e00ff */
[C---:B------:R-:W-:Y:S01]  /*4960*/  SHF.L.U32 R94, R7.reuse, 0x10, RZ ;  /* 0x00000010075e7819 */ /* 0x040fe200000006ff */
        /* <DEDUP_REMOVED lines=21> */
.L_x_84:
[----:B------:R-:W-:Y:S02]  /*4ac0*/  LOP3.LUT R25, R25, R30, RZ, 0x3c, !PT ;  /* 0x0000001e19197212 */ /* 0x000fe400078e3cff */
[----:B------:R-:W-:-:S07]  /*4ad0*/  SEL R12, R29, RZ, P4 ;  /* 0x000000ff1d0c7207 */ /* 0x000fce0002000000 */
.L_x_80:
[----:B------:R-:W-:Y:S05]  /*4ae0*/  BSYNC B0 ;  /* 0x0000000000007941 */ /* 0x000fea0003800000 */
.L_x_79:
        /* <DEDUP_REMOVED lines=55> */
[----:B------:R-:W-:Y:S02]  /*4e60*/  UIADD3 UR4, UR51, 0x6200, URZ ;  /* 0x0000620033047890 */ /* 0x000fe4000fffe03f */
[----:B------:R-:W-:Y:S01]  /*4e70*/  UIADD3.X UR11, URZ, UR55, URZ, UP0, !UPT ;  /* 0x000000373f0b7290 */ /* 0x000fe200087fe43f */
[----:B------:R-:W-:-:S08]  /*4e80*/  UMOV UR7, UR47 ;  /* 0x0000002f00077c82 */ /* 0x000fd00008000000 */
[----:B------:R2:W-:Y:S01]  /*4e90*/  UTMASTG.3D [UR4], [UR10] ;  /* 0x000000040a0073b5 */ /* 0x0005e20008010000 */
[----:B------:R0:W-:Y:S01]  /*4ea0*/  UTMACMDFLUSH ;  /* 0x00000000000079b7 */ /* 0x0001e20000000000 */
[----:B--2---:R-:W-:-:S04]  /*4eb0*/  DEPBAR.LE SB0, 0x1 ;  /* 0x000080400000791a */ /* 0x004fc80000000000 */
.L_x_86:
[----:B------:R-:W-:Y:S05]  /*4ec0*/  BSYNC B0 ;  /* 0x0000000000007941 */ /* 0x000fea0003800000 */
.L_x_85:
[----:B------:R-:W-:Y:S01]  /*4ed0*/  VIADD R27, R89, 0x6200 ;  /* 0x00006200591b7836 */ /* 0x000fe20000000000 */
[----:B------:R-:W-:Y:S04]  /*4ee0*/  BAR.SYNC.DEFER_BLOCKING 0x1, 0x100 ;  /* 0x0044000000007b1d */ /* 0x000fe80000010000 */
[----:B------:R-:W-:Y:S02]  /*4ef0*/  LEA R27, R160, R27, 0x1 ;  /* 0x0000001ba01b7211 */ /* 0x000fe400078e08ff */
[----:B------:R-:W-:Y:S04]  /*4f00*/  BSSY B0, `(.L_x_87) ;  /* 0x0000009000007945 */ /* 0x000fe80003800000 */
[----:B------:R-:W-:Y:S05]  /*4f10*/  @!P0 BRA `(.L_x_88) ;  /* 0x00000000001c8947 */ /* 0x000fea0003800000 */
[----:B------:R-:W-:-:S13]  /*4f20*/  ISETP.NE.AND P3, PT, R163, 0x3, PT ;  /* 0x00000003a300780c */ /* 0x000fda0003f65270 */
[----:B------:R-:W-:Y:S05]  /*4f30*/  @!P3 BRA `(.L_x_89) ;  /* 0x000000000004b947 */ /* 0x000fea0003800000 */
[----:B------:R-:W-:Y:S01]  /*4f40*/  BPT.TRAP 0x1 ;  /* 0x000000040000795c */ /* 0x000fe20000300000 */
.L_x_89:
[----:B------:R-:W-:-:S04]  /*4f50*/  ULEA UR4, UR8, UR51, 0x3 ;  /* 0x0000003308047291 */ /* 0x000fc8000f8e183f */
[----:B------:R-:W-:-:S04]  /*4f60*/  UIADD3 UR4, UR4, 0x60, URZ ;  /* 0x0000006004047890 */ /* 0x000fc8000fffe03f */
[----:B------:R-:W-:-:S09]  /*4f70*/  UPRMT UR4, UR50, 0x654, UR4 ;  /* 0x0000065432047896 */ /* 0x000fd20008000004 */
[----:B------:R-:W-:Y:S03]  /*4f80*/  SYNCS.ARRIVE.TRANS64.RED.A1T0 RZ, [UR4], RZ ;  /* 0x000000ffffff79a7 */ /* 0x000fe60008100404 */
.L_x_88:
[----:B------:R-:W-:Y:S05]  /*4f90*/  BSYNC B0 ;  /* 0x0000000000007941 */ /* 0x000fea0003800000 */
.L_x_87:
        /* <DEDUP_REMOVED lines=8> */
.L_x_92:
[C---:B-1----:R-:W-:Y:S01]  /*5020*/  LEA R4, R12.reuse, UR51, 0x3 ;  /* 0x000000330c047c11 */ /* 0x042fe2000f8e18ff */
[----:B------:R-:W-:Y:S01]  /*5030*/  VIADD R30, R12, 0x1 ;  /* 0x000000010c1e7836 */ /* 0x000fe20000000000 */
[----:B------:R-:W-:Y:S01]  /*5040*/  SHF.L.U32 R5, R25, 0x1f, RZ ;  /* 0x0000001f19057819 */ /* 0x000fe200000006ff */
[----:B------:R-:W-:Y:S03]  /*5050*/  BSSY B1, `(.L_x_93) ;  /* 0x0000005000017945 */ /* 0x000fe60003800000 */
[----:B------:R-:W1:Y:S01]  /*5060*/  SYNCS.PHASECHK.TRANS64.TRYWAIT P3, [R4+URZ+0x40], R5 ;  /* 0x00004005040075a7 */ /* 0x000e62000806017f */
[----:B------:R-:W-:-:S04]  /*5070*/  ISETP.NE.AND P4, PT, R30, 0x4, PT ;  /* 0x000000041e00780c */ /* 0x000fc80003f85270 */
[----:B------:R-:W-:Y:S01]  /*5080*/  SEL R32, RZ, 0x1, P4 ;  /* 0x00000001ff207807 */ /* 0x000fe20002000000 */
[----:B-1----:R-:W-:Y:S08]  /*5090*/  @!P3 BRA `(.L_x_94) ;  /* 0x000000580050b947 */ /* 0x002ff00003800000 */
.L_x_238:
[----:B------:R-:W-:Y:S05]  /*50a0*/  BSYNC B1 ;  /* 0x0000000000017941 */ /* 0x000fea0003800000 */
.L_x_93:
[----:B------:R-:W-:Y:S05]  /*50b0*/  @P1 BRA `(.L_x_95) ;  /* 0x0000000000941947 */ /* 0x000fea0003800000 */
[----:B------:R-:W-:Y:S01]  /*50c0*/  IMAD R29, R12, 0x2000, R91 ;  /* 0x000020000c1d7824 */ /* 0x000fe200078e025b */
[----:B------:R-:W-:Y:S05]  /*50d0*/  WARPSYNC.ALL ;  /* 0x0000000000007948 */ /* 0x000fea0003800000 */
[----:B-1----:R-:W-:Y:S01]  /*50e0*/  LEA R5, R160, R29, 0x1 ;  /* 0x0000001da0057211 */ /* 0x002fe200078e08ff */
[----:B------:R-:W1:Y:S05]  /*50f0*/  LDSM.16.M88.4 R8, [R29] ;  /* 0x000000001d08783b */ /* 0x000e6a0000000200 */
[----:B------:R-:W2:Y:S01]  /*5100*/  LDSM.16.M88.4 R4, [R5] ;  /* 0x000000000504783b */ /* 0x000ea20000000200 */
[----:B-1----:R-:W-:Y:S01]  /*5110*/  IMAD.U32 R14, R8, 0x10000, RZ ;  /* 0x00010000080e7824 */ /* 0x002fe200078e00ff */
[----:B------:R-:W-:Y:S01]  /*5120*/  SHF.L.U32 R92, R10, 0x10, RZ ;  /* 0x000000100a5c7819 */ /* 0x000fe200000006ff */
[----:B------:R-:W-:Y:S01]  /*5130*/  IMAD.U32 R88, R9, 0x10000, RZ ;  /* 0x0001000009587824 */ /* 0x000fe200078e00ff */
[----:B------:R-:W-:Y:S01]  /*5140*/  LOP3.LUT R8, R8, 0xffff0000, RZ, 0xc0, !PT ;  /* 0xffff000008087812 */ /* 0x000fe200078ec0ff */
[----:B------:R-:W-:Y:S01]  /*5150*/  IMAD.U32 R94, R11, 0x10000, RZ ;  /* 0x000100000b5e7824 */ /* 0x000fe200078e00ff */
[----:B------:R-:W-:Y:S01]  /*5160*/  LOP3.LUT R90, R9, 0xffff0000, RZ, 0xc0, !PT ;  /* 0xffff0000095a7812 */ /* 0x000fe200078ec0ff */
[----:B--2---:R-:W-:Y:S01]  /*5170*/  IMAD.U32 R96, R4, 0x10000, RZ ;  /* 0x0001000004607824 */ /* 0x004fe200078e00ff */
[----:B------:R-:W-:Y:S01]  /*5180*/  LOP3.LUT R10, R10, 0xffff0000, RZ, 0xc0, !PT ;  /* 0xffff00000a0a7812 */ /* 0x000fe200078ec0ff */
[----:B------:R-:W-:Y:S01]  /*5190*/  IMAD.U32 R100, R6, 0x10000, RZ ;  /* 0x0001000006647824 */ /* 0x000fe200078e00ff */
[----:B------:R-:W-:Y:S01]  /*51a0*/  LOP3.LUT R12, R11, 0xffff0000, RZ, 0xc0, !PT ;  /* 0xffff00000b0c7812 */ /* 0x000fe200078ec0ff */
[----:B------:R-:W-:Y:S01]  /*51b0*/  IMAD.U32 R102, R7, 0x10000, RZ ;  /* 0x0001000007667824 */ /* 0x000fe200078e00ff */
[----:B------:R-:W-:Y:S01]  /*51c0*/  LOP3.LUT R4, R4, 0xffff0000, RZ, 0xc0, !PT ;  /* 0xffff000004047812 */ /* 0x000fe200078ec0ff */
[-C--:B------:R-:W-:Y:S01]  /*51d0*/  FMUL R14, R14, R161.reuse ;  /* 0x000000a10e0e7220 */ /* 0x080fe20000400000 */
        /* <DEDUP_REMOVED lines=19> */
.L_x_95:
[----:B------:R-:W-:Y:S02]  /*5310*/  LOP3.LUT R25, R25, R32, RZ, 0x3c, !PT ;  /* 0x0000002019197212 */ /* 0x000fe400078e3cff */
[----:B------:R-:W-:-:S07]  /*5320*/  SEL R12, R30, RZ, P4 ;  /* 0x000000ff1e0c7207 */ /* 0x000fce0002000000 */
.L_x_91:
[----:B------:R-:W-:Y:S05]  /*5330*/  BSYNC B0 ;  /* 0x0000000000007941 */ /* 0x000fea0003800000 */
.L_x_90:
        /* <DEDUP_REMOVED lines=43> */
[----:B------:R1:W-:Y:S01]  /*55f0*/  STSM.16.M88.4 [R103], R8 ;  /* 0x0000000867007844 */ /* 0x0003e20000000200 */
        /* <DEDUP_REMOVED lines=17> */
.L_x_97:
[----:B------:R-:W-:Y:S05]  /*5710*/  BSYNC B0 ;  /* 0x0000000000007941 */ /* 0x000fea0003800000 */
.L_x_96:
[----:B------:R-:W-:Y:S06]  /*5720*/  BAR.SYNC.DEFER_BLOCKING 0x1, 0x100 ;  /* 0x0044000000007b1d */ /* 0x000fec0000010000 */
[----:B------:R-:W-:Y:S04]  /*5730*/  BSSY B0, `(.L_x_98) ;  /* 0x0000009000007945 */ /* 0x000fe80003800000 */
[----:B------:R-:W-:Y:S05]  /*5740*/  @!P0 BRA `(.L_x_99) ;  /* 0x00000000001c8947 */ /* 0x000fea0003800000 */
[----:B------:R-:W-:-:S13]  /*5750*/  ISETP.NE.AND P3, PT, R163, 0x3, PT ;  /* 0x00000003a300780c */ /* 0x000fda0003f65270 */
[----:B------:R-:W-:Y:S05]  /*5760*/  @!P3 BRA `(.L_x_100) ;  /* 0x000000000004b947 */ /* 0x000fea0003800000 */
[----:B------:R-:W-:Y:S01]  /*5770*/  BPT.TRAP 0x1 ;  /* 0x000000040000795c */ /* 0x000fe20000300000 */
.L_x_100:
[----:B------:R-:W-:-:S04]  /*5780*/  ULEA UR4, UR8, UR51, 0x3 ;  /* 0x0000003308047291 */ /* 0x000fc8000f8e183f */
[----:B------:R-:W-:-:S04]  /*5790*/  UIADD3 UR4, UR4, 0x60, URZ ;  /* 0x0000006004047890 */ /* 0x000fc8000fffe03f */
[----:B------:R-:W-:-:S09]  /*57a0*/  UPRMT UR4, UR50, 0x654, UR4 ;  /* 0x0000065432047896 */ /* 0x000fd20008000004 */
[----:B------:R-:W-:Y:S03]  /*57b0*/  SYNCS.ARRIVE.TRANS64.RED.A1T0 RZ, [UR4], RZ ;  /* 0x000000ffffff79a7 */ /* 0x000fe60008100404 */
.L_x_99:
[----:B------:R-:W-:Y:S05]  /*57c0*/  BSYNC B0 ;  /* 0x0000000000007941 */ /* 0x000fea0003800000 */
.L_x_98:
        /* <DEDUP_REMOVED lines=8> */
.L_x_103:
[C---:B-1----:R-:W-:Y:S01]  /*5850*/  LEA R4, R12.reuse, UR51, 0x3 ;  /* 0x000000330c047c11 */ /* 0x042fe2000f8e18ff */
[----:B------:R-:W-:Y:S01]  /*5860*/  BSSY B1, `(.L_x_104) ;  /* 0x0000007000017945 */ /* 0x000fe20003800000 */
[----:B------:R-:W-:Y:S02]  /*5870*/  SHF.L.U32 R5, R25, 0x1f, RZ ;  /* 0x0000001f19057819 */ /* 0x000fe400000006ff */
[----:B------:R-:W-:Y:S02]  /*5880*/  IADD3 R30, R12, 0x1, RZ ;  /* 0x000000010c1e7810 */ /* 0x000fe40007ffe0ff */
[----:B------:R-:W1:Y:S02]  /*5890*/  SYNCS.PHASECHK.TRANS64.TRYWAIT P3, [R4+URZ+0x40], R5 ;  /* 0x00004005040075a7 */ /* 0x000e64000806017f */
[----:B------:R-:W-:-:S04]  /*58a0*/  ISETP.NE.AND P4, PT, R30, 0x4, PT ;  /* 0x000000041e00780c */ /* 0x000fc80003f85270 */
[----:B------:R-:W-:Y:S01]  /*58b0*/  SEL R32, RZ, 0x1, P4 ;  /* 0x00000001ff207807 */ /* 0x000fe20002000000 */
[----:B-1----:R-:W-:Y:S08]  /*58c0*/  @!P3 BRA `(.L_x_105) ;  /* 0x000000500058b947 */ /* 0x002ff00003800000 */
.L_x_239:
[----:B------:R-:W-:Y:S05]  /*58d0*/  BSYNC B1 ;  /* 0x0000000000017941 */ /* 0x000fea0003800000 */
.L_x_104:
[----:B------:R-:W-:Y:S05]  /*58e0*/  @P1 BRA `(.L_x_106) ;  /* 0x0000000000941947 */ /* 0x000fea0003800000 */
[----:B------:R-:W-:Y:S01]  /*58f0*/  IMAD R29, R12, 0x2000, R91 ;  /* 0x000020000c1d7824 */ /* 0x000fe200078e025b */
[----:B------:R-:W-:Y:S05]  /*5900*/  WARPSYNC.ALL ;  /* 0x0000000000007948 */ /* 0x000fea0003800000 */
[----:B-1----:R-:W-:Y:S01]  /*5910*/  IMAD R5, R160, 0x2, R29 ;  /* 0x00000002a0057824 */ /* 0x002fe200078e021d */
[----:B------:R-:W1:Y:S05]  /*5920*/  LDSM.16.M88.4 R8, [R29] ;  /* 0x000000001d08783b */ /* 0x000e6a0000000200 */
        /* <DEDUP_REMOVED lines=33> */
.L_x_106:
[----:B------:R-:W-:Y:S02]  /*5b40*/  LOP3.LUT R25, R25, R32, RZ, 0x3c, !PT ;  /* 0x0000002019197212 */ /* 0x000fe400078e3cff */
[----:B------:R-:W-:-:S07]  /*5b50*/  SEL R12, R30, RZ, P4 ;  /* 0x000000ff1e0c7207 */ /* 0x000fce0002000000 */
.L_x_102:
[----:B------:R-:W-:Y:S05]  /*5b60*/  BSYNC B0 ;  /* 0x0000000000007941 */ /* 0x000fea0003800000 */
.L_x_101:
        /* <DEDUP_REMOVED lines=61> */
.L_x_108:
[----:B------:R-:W-:Y:S05]  /*5f40*/  BSYNC B0 ;  /* 0x0000000000007941 */ /* 0x000fea0003800000 */
.L_x_107:
[----:B------:R-:W-:Y:S06]  /*5f50*/  BAR.SYNC.DEFER_BLOCKING 0x1, 0x100 ;  /* 0x0044000000007b1d */ /* 0x000fec0000010000 */
[----:B------:R-:W-:Y:S04]  /*5f60*/  BSSY B0, `(.L_x_109) ;  /* 0x0000009000007945 */ /* 0x000fe80003800000 */
[----:B------:R-:W-:Y:S05]  /*5f70*/  @!P0 BRA `(.L_x_110) ;  /* 0x00000000001c8947 */ /* 0x000fea0003800000 */
[----:B------:R-:W-:-:S13]  /*5f80*/  ISETP.NE.AND P3, PT, R163, 0x3, PT ;  /* 0x00000003a300780c */ /* 0x000fda0003f65270 */
[----:B------:R-:W-:Y:S05]  /*5f90*/  @!P3 BRA `(.L_x_111) ;  /* 0x000000000004b947 */ /* 0x000fea0003800000 */
[----:B------:R-:W-:Y:S01]  /*5fa0*/  BPT.TRAP 0x1 ;  /* 0x000000040000795c */ /* 0x000fe20000300000 */
.L_x_111:
[----:B------:R-:W-:-:S04]  /*5fb0*/  ULEA UR4, UR8, UR51, 0x3 ;  /* 0x0000003308047291 */ /* 0x000fc8000f8e183f */
[----:B------:R-:W-:-:S04]  /*5fc0*/  UIADD3 UR4, UR4, 0x60, URZ ;  /* 0x0000006004047890 */ /* 0x000fc8000fffe03f */
[----:B------:R-:W-:-:S09]  /*5fd0*/  UPRMT UR4, UR50, 0x654, UR4 ;  /* 0x0000065432047896 */ /* 0x000fd20008000004 */
[----:B------:R-:W-:Y:S03]  /*5fe0*/  SYNCS.ARRIVE.TRANS64.RED.A1T0 RZ, [UR4], RZ ;  /* 0x000000ffffff79a7 */ /* 0x000fe60008100404 */
.L_x_110:
[----:B------:R-:W-:Y:S05]  /*5ff0*/  BSYNC B0 ;  /* 0x0000000000007941 */ /* 0x000fea0003800000 */
.L_x_109:
        /* <DEDUP_REMOVED lines=8> */
.L_x_114:
        /* <DEDUP_REMOVED lines=8> */
.L_x_240:
[----:B------:R-:W-:Y:S05]  /*6100*/  BSYNC B1 ;  /* 0x0000000000017941 */ /* 0x000fea0003800000 */
.L_x_115:
        /* <DEDUP_REMOVED lines=38> */
.L_x_117:
[----:B------:R-:W-:Y:S02]  /*6370*/  LOP3.LUT R25, R25, R24, RZ, 0x3c, !PT ;  /* 0x0000001819197212 */ /* 0x000fe400078e3cff */
[----:B------:R-:W-:-:S07]  /*6380*/  SEL R12, R11, RZ, P4 ;  /* 0x000000ff0b0c7207 */ /* 0x000fce0002000000 */
.L_x_113:
[----:B------:R-:W-:Y:S05]  /*6390*/  BSYNC B0 ;  /* 0x0000000000007941 */ /* 0x000fea0003800000 */
.L_x_112:
[C-C-:B-1----:R-:W-:Y:S01]  /*63a0*/  FFMA R5, R156.reuse, R136, R13.reuse ;  /* 0x000000889c057223 */ /* 0x142fe2000000000d */
[C-C-:B------:R-:W-:Y:S01]  /*63b0*/  FFMA R137, R156.reuse, R137, R13.reuse ;  /* 0x000000899c897223 */ /* 0x140fe2000000000d */
        /* <DEDUP_REMOVED lines=10> */
[C-C-:B------:R-:W-:Y:S01]  /*6460*/  FFMA R29, R156.reuse, R144, R13.reuse ;  /* 0x000000909c1d7223 */ /* 0x140fe2000000000d */
[C-C-:B------:R-:W-:Y:S01]  /*6470*/  FFMA R10, R156.reuse, R145, R13.reuse ;  /* 0x000000919c0a7223 */ /* 0x140fe2000000000d */
[C-C-:B------:R-:W-:Y:S01]  /*6480*/  FFMA R31, R156.reuse, R148, R13.reuse ;  /* 0x000000949c1f7223 */ /* 0x140fe2000000000d */
[C---:B------:R-:W-:Y:S01]  /*6490*/  FFMA R28, R156.reuse, R149, R13 ;  /* 0x000000959c1c7223 */ /* 0x040fe2000000000d */
[C-C-:B------:R-:W-:Y:S01]  /*64a0*/  FFMA R11, R156.reuse, R142, R15.reuse ;  /* 0x0000008e9c0b7223 */ /* 0x140fe2000000000f */
[C-C-:B------:R-:W-:Y:S01]  /*64b0*/  FFMA R8, R156.reuse, R143, R15.reuse ;  /* 0x0000008f9c087223 */ /* 0x140fe2000000000f */
[C-C-:B------:R-:W-:Y:S01]  /*64c0*/  FFMA R13, R156.reuse, R146, R15.reuse ;  /* 0x000000929c0d7223 */ /* 0x140fe2000000000f */
[C-C-:B------:R-:W-:Y:S01]  /*64d0*/  FFMA R24, R156.reuse, R147, R15.reuse ;  /* 0x000000939c187223 */ /* 0x140fe2000000000f */
[C-C-:B------:R-:W-:Y:S01]  /*64e0*/  FFMA R7, R156.reuse, R150, R15.reuse ;  /* 0x000000969c077223 */ /* 0x140fe2000000000f */
[----:B------:R-:W-:Y:S01]  /*64f0*/  FFMA R151, R156, R151, R15 ;  /* 0x000000979c977223 */ /* 0x000fe2000000000f */
[----:B------:R-:W-:Y:S01]  /*6500*/  F2FP.BF16.F32.PACK_AB R4, R6, R5 ;  /* 0x000000050604723e */ /* 0x000fe200000010ff */
[----:B------:R-:W-:Y:S01]  /*6510*/  FADD R11, R94, R11 ;  /* 0x0000000b5e0b7221 */ /* 0x000fe20000000000 */
[----:B------:R-:W-:Y:S01]  /*6520*/  F2FP.BF16.F32.PACK_AB R5, R139, R30 ;  /* 0x0000001e8b05723e */ /* 0x000fe200000010ff */
[----:B------:R-:W-:Y:S01]  /*6530*/  FADD R8, R95, R8 ;  /* 0x000000085f087221 */ /* 0x000fe20000000000 */
[----:B------:R-:W-:Y:S01]  /*6540*/  F2FP.BF16.F32.PACK_AB R6, R32, R9 ;  /* 0x000000092006723e */ /* 0x000fe200000010ff */
        /* <DEDUP_REMOVED lines=34> */
.L_x_119:
[----:B------:R-:W-:Y:S05]  /*6770*/  BSYNC B0 ;  /* 0x0000000000007941 */ /* 0x000fea0003800000 */
.L_x_118:
[----:B------:R-:W-:Y:S06]  /*6780*/  BAR.SYNC.DEFER_BLOCKING 0x1, 0x100 ;  /* 0x0044000000007b1d */ /* 0x000fec0000010000 */
[----:B------:R-:W-:Y:S04]  /*6790*/  BSSY B0, `(.L_x_120) ;  /* 0x0000009000007945 */ /* 0x000fe80003800000 */
[----:B------:R-:W-:Y:S05]  /*67a0*/  @!P0 BRA `(.L_x_121) ;  /* 0x00000000001c8947 */ /* 0x000fea0003800000 */
[----:B------:R-:W-:-:S13]  /*67b0*/  ISETP.NE.AND P3, PT, R163, 0x3, PT ;  /* 0x00000003a300780c */ /* 0x000fda0003f65270 */
[----:B------:R-:W-:Y:S05]  /*67c0*/  @!P3 BRA `(.L_x_122) ;  /* 0x000000000004b947 */ /* 0x000fea0003800000 */
[----:B------:R-:W-:Y:S01]  /*67d0*/  BPT.TRAP 0x1 ;  /* 0x000000040000795c */ /* 0x000fe20000300000 */
.L_x_122:
[----:B------:R-:W-:-:S04]  /*67e0*/  ULEA UR4, UR8, UR51, 0x3 ;  /* 0x0000003308047291 */ /* 0x000fc8000f8e183f */
[----:B------:R-:W-:-:S04]  /*67f0*/  UIADD3 UR4, UR4, 0x60, URZ ;  /* 0x0000006004047890 */ /* 0x000fc8000fffe03f */
[----:B------:R-:W-:-:S09]  /*6800*/  UPRMT UR4, UR50, 0x654, UR4 ;  /* 0x0000065432047896 */ /* 0x000fd20008000004 */
[----:B------:R-:W-:Y:S03]  /*6810*/  SYNCS.ARRIVE.TRANS64.RED.A1T0 RZ, [UR4], RZ ;  /* 0x000000ffffff79a7 */ /* 0x000fe60008100404 */
.L_x_121:
[----:B------:R-:W-:Y:S05]  /*6820*/  BSYNC B0 ;  /* 0x0000000000007941 */ /* 0x000fea0003800000 */
.L_x_120:
        /* <DEDUP_REMOVED lines=8> */
.L_x_125:
[----:B------:R-:W-:Y:S01]  /*68b0*/  SHF.L.U32 R25, R25, 0x1f, RZ ;  /* 0x0000001f19197819 */ /* 0x000fe200000006ff */
[----:B------:R-:W-:Y:S01]  /*68c0*/  BSSY B1, `(.L_x_126) ;  /* 0x0000004000017945 */ /* 0x000fe20003800000 */
[----:B-1----:R-:W-:-:S04]  /*68d0*/  LEA R4, R12, UR51, 0x3 ;  /* 0x000000330c047c11 */ /* 0x002fc8000f8e18ff */
[----:B------:R-:W1:Y:S02]  /*68e0*/  SYNCS.PHASECHK.TRANS64.TRYWAIT P3, [R4+URZ+0x40], R25 ;  /* 0x00004019040075a7 */ /* 0x000e64000806017f */
[----:B-1----:R-:W-:Y:S05]  /*68f0*/  @!P3 BRA `(.L_x_127) ;  /* 0x000000400074b947 */ /* 0x002fea0003800000 */
.L_x_241:
[----:B------:R-:W-:Y:S05]  /*6900*/  BSYNC B1 ;  /* 0x0000000000017941 */ /* 0x000fea0003800000 */
.L_x_126:
[----:B------:R-:W-:Y:S05]  /*6910*/  @P1 BRA `(.L_x_124) ;  /* 0x0000000000941947 */ /* 0x000fea0003800000 */
[----:B------:R-:W-:Y:S01]  /*6920*/  IMAD R91, R12, 0x2000, R91 ;  /* 0x000020000c5b7824 */ /* 0x000fe200078e025b */
[----:B------:R-:W-:Y:S05]  /*6930*/  WARPSYNC.ALL ;  /* 0x0000000000007948 */ /* 0x000fea0003800000 */
[----:B-1----:R-:W-:Y:S01]  /*6940*/  IMAD R4, R160, 0x2, R91 ;  /* 0x00000002a0047824 */ /* 0x002fe200078e025b */
[----:B------:R-:W1:Y:S05]  /*6950*/  LDSM.16.M88.4 R8, [R91] ;  /* 0x000000005b08783b */ /* 0x000e6a0000000200 */
[----:B------:R-:W2:Y:S01]  /*6960*/  LDSM.16.M88.4 R4, [R4] ;  /* 0x000000000404783b */ /* 0x000ea20000000200 */
[----:B-1----:R-:W-:Y:S01]  /*6970*/  IMAD.U32 R14, R8, 0x10000, RZ ;  /* 0x00010000080e7824 */ /* 0x002fe200078e00ff */
[----:B------:R-:W-:Y:S01]  /*6980*/  SHF.L.U32 R92, R10, 0x10, RZ ;  /* 0x000000100a5c7819 */ /* 0x000fe200000006ff */
[----:B------:R-:W-:Y:S01]  /*6990*/  IMAD.U32 R88, R9, 0x10000, RZ ;  /* 0x0001000009587824 */ /* 0x000fe200078e00ff */
[----:B------:R-:W-:Y:S01]  /*69a0*/  LOP3.LUT R8, R8, 0xffff0000, RZ, 0xc0, !PT ;  /* 0xffff000008087812 */ /* 0x000fe200078ec0ff */
[----:B------:R-:W-:Y:S01]  /*69b0*/  IMAD.U32 R94, R11, 0x10000, RZ ;  /* 0x000100000b5e7824 */ /* 0x000fe200078e00ff */
[C---:B--2---:R-:W-:Y:S01]  /*69c0*/  LOP3.LUT R12, R4.reuse, 0xffff0000, RZ, 0xc0, !PT ;  /* 0xffff0000040c7812 */ /* 0x044fe200078ec0ff */
[----:B------:R-:W-:Y:S01]  /*69d0*/  IMAD.U32 R96, R4, 0x10000, RZ ;  /* 0x0001000004607824 */ /* 0x000fe200078e00ff */
[----:B------:R-:W-:Y:S01]  /*69e0*/  SHF.L.U32 R100, R6, 0x10, RZ ;  /* 0x0000001006647819 */ /* 0x000fe200000006ff */
        /* <DEDUP_REMOVED lines=24> */
.L_x_124:
[----:B------:R-:W-:Y:S05]  /*6b70*/  BSYNC B0 ;  /* 0x0000000000007941 */ /* 0x000fea0003800000 */
.L_x_123:
[C-C-:B-1----:R-:W-:Y:S01]  /*6b80*/  FFMA R5, R156.reuse, R72, R21.reuse ;  /* 0x000000489c057223 */ /* 0x142fe20000000015 */
[C-C-:B------:R-:W-:Y:S01]  /*6b90*/  FFMA R73, R156.reuse, R73, R21.reuse ;  /* 0x000000499c497223 */ /* 0x140fe20000000015 */
[C-C-:B------:R-:W-:Y:S01]  /*6ba0*/  FFMA R9, R156.reuse, R76, R21.reuse ;  /* 0x0000004c9c097223 */ /* 0x140fe20000000015 */
[C-C-:B------:R-:W-:Y:S01]  /*6bb0*/  FFMA R4, R156.reuse, R77, R21.reuse ;  /* 0x0000004d9c047223 */ /* 0x140fe20000000015 */
        /* <DEDUP_REMOVED lines=9> */
[C-C-:B------:R-:W-:Y:S01]  /*6c50*/  FFMA R10, R156.reuse, R83, R23.reuse ;  /* 0x000000539c0a7223 */ /* 0x140fe20000000017 */
        /* <DEDUP_REMOVED lines=21> */
[----:B------:R-:W-:Y:S01]  /*6db0*/  BSSY B0, `(.L_x_128) ;  /* 0x000001a000007945 */ /* 0x000fe20003800000 */
[----:B------:R-:W-:-:S02]  /*6dc0*/  F2FP.BF16.F32.PACK_AB R29, R90, R7 ;  /* 0x000000075a1d723e */ /* 0x000fc400000010ff */
[----:B------:R-:W-:Y:S02]  /*6dd0*/  F2FP.BF16.F32.PACK_AB R31, R6, R11 ;  /* 0x0000000b061f723e */ /* 0x000fe400000010ff */
[----:B------:R-:W-:Y:S02]  /*6de0*/  F2FP.BF16.F32.PACK_AB R9, R10, R15 ;  /* 0x0000000f0a09723e */ /* 0x000fe400000010ff */
[----:B------:R-:W-:Y:S01]  /*6df0*/  F2FP.BF16.F32.PACK_AB R8, R8, R13 ;  /* 0x0000000d0808723e */ /* 0x000fe200000010ff */
[----:B------:R1:W-:Y:S01]  /*6e00*/  STSM.16.M88.4 [R89+0x6200], R28 ;  /* 0x0062001c59007844 */ /* 0x0003e20000000200 */
[----:B------:R-:W-:Y:S02]  /*6e10*/  F2FP.BF16.F32.PACK_AB R10, R12, R25 ;  /* 0x000000190c0a723e */ /* 0x000fe400000010ff */
        /* <DEDUP_REMOVED lines=19> */
.L_x_129:
[----:B------:R-:W-:Y:S05]  /*6f50*/  BSYNC B0 ;  /* 0x0000000000007941 */ /* 0x000fea0003800000 */
.L_x_128:
[----:B------:R-:W-:Y:S06]  /*6f60*/  BAR.SYNC.DEFER_BLOCKING 0x1, 0x100 ;  /* 0x0044000000007b1d */ /* 0x000fec0000010000 */
[----:B------:R-:W-:Y:S04]  /*6f70*/  BSSY B0, `(.L_x_130) ;  /* 0x0000009000007945 */ /* 0x000fe80003800000 */
[----:B------:R-:W-:Y:S05]  /*6f80*/  @!P0 BRA `(.L_x_131) ;  /* 0x00000000001c8947 */ /* 0x000fea0003800000 */
[----:B------:R-:W-:-:S13]  /*6f90*/  ISETP.NE.AND P0, PT, R163, 0x3, PT ;  /* 0x00000003a300780c */ /* 0x000fda0003f05270 */
[----:B------:R-:W-:Y:S05]  /*6fa0*/  @!P0 BRA `(.L_x_132) ;  /* 0x0000000000048947 */ /* 0x000fea0003800000 */
[----:B------:R-:W-:Y:S01]  /*6fb0*/  BPT.TRAP 0x1 ;  /* 0x000000040000795c */ /* 0x000fe20000300000 */
.L_x_132:
[----:B------:R-:W-:-:S04]  /*6fc0*/  ULEA UR4, UR36, UR51, 0x3 ;  /* 0x0000003324047291 */ /* 0x000fc8000f8e183f */
[----:B------:R-:W-:-:S04]  /*6fd0*/  UIADD3 UR4, UR4, 0x60, URZ ;  /* 0x0000006004047890 */ /* 0x000fc8000fffe03f */
[----:B------:R-:W-:-:S09]  /*6fe0*/  UPRMT UR4, UR50, 0x654, UR4 ;  /* 0x0000065432047896 */ /* 0x000fd20008000004 */
[----:B------:R-:W-:Y:S03]  /*6ff0*/  SYNCS.ARRIVE.TRANS64.RED.A1T0 RZ, [UR4], RZ ;  /* 0x000000ffffff79a7 */ /* 0x000fe60008100404 */
.L_x_131:
[----:B------:R-:W-:Y:S05]  /*7000*/  BSYNC B0 ;  /* 0x0000000000007941 */ /* 0x000fea0003800000 */
.L_x_130:
[----:B------:R-:W-:Y:S01]  /*7010*/  IADD3 R16, P0, R16, UR40, RZ ;  /* 0x0000002810107c10 */ /* 0x000fe2000ff1e0ff */
[----:B------:R-:W-:Y:S01]  /*7020*/  ULDC.64 UR4, c[0x0][0x8f8] ;  /* 0x00023e0000047ab9 */ /* 0x000fe20000000a00 */
[----:B------:R-:W-:Y:S01]  /*7030*/  UIADD3 UR36, UR36, 0x1, URZ ;  /* 0x0000000124247890 */ /* 0x000fe2000fffe03f */
[----:B------:R-:W-:Y:S01]  /*7040*/  PRMT R4, RZ, 0x7610, R4 ;  /* 0x00007610ff047816 */ /* 0x000fe20000000004 */
[----:B------:R-:W-:Y:S01]  /*7050*/  UMOV UR47, 0xffffffff ;  /* 0xffffffff002f7882 */ /* 0x000fe20000000000 */
[----:B------:R-:W-:Y:S01]  /*7060*/  IADD3.X R17, R17, UR39, RZ, P0, !PT ;  /* 0x0000002711117c10 */ /* 0x000fe200087fe4ff */
[----:B------:R-:W-:Y:S01]  /*7070*/  UISETP.NE.AND UP0, UPT, UR36, 0x4, UPT ;  /* 0x000000042400788c */ /* 0x000fe2000bf05270 */
[----:B------:R-:W-:Y:S01]  /*7080*/  ISETP.GE.U32.AND P0, PT, R16, UR4, PT ;  /* 0x0000000410007c0c */ /* 0x000fe2000bf06070 */
[----:B------:R-:W-:Y:S01]  /*7090*/  IMAD.MOV.U32 R154, RZ, RZ, -0x1 ;  /* 0xffffffffff9a7424 */ /* 0x000fe200078e00ff */
[----:B------:R-:W-:Y:S01]  /*70a0*/  MOV R153, 0xffffffff ;  /* 0xffffffff00997802 */ /* 0x000fe20000000f00 */
[----:B------:R-:W-:Y:S01]  /*70b0*/  USEL UR36, UR36, URZ, UP0 ;  /* 0x0000003f24247287 */ /* 0x000fe20008000000 */
[----:B------:R-:W-:-:S13]  /*70c0*/  ISETP.GE.U32.AND.EX P0, PT, R17, UR5, PT, P0 ;  /* 0x0000000511007c0c */ /* 0x000fda000bf06100 */
[----:B------:R-:W-:Y:S05]  /*70d0*/  @P0 BRA `(.L_x_133) ;  /* 0x0000000400600947 */ /* 0x000fea0003800000 */
[----:B-1----:R-:W1:Y:S01]  /*70e0*/  LDC.64 R10, c[0x0][0x8d0] ;  /* 0x00023400ff0a7b82 */ /* 0x002e620000000a00 */
[----:B------:R-:W2:Y:S01]  /*70f0*/  S2R R23, SR_CTAID.X ;  /* 0x0000000000177919 */ /* 0x000ea20000002500 */
[----:B------:R-:W-:Y:S02]  /*7100*/  IMAD.MOV.U32 R8, RZ, RZ, R16 ;  /* 0x000000ffff087224 */ /* 0x000fe400078e0010 */
[----:B------:R-:W-:-:S04]  /*7110*/  IMAD.MOV.U32 R9, RZ, RZ, R17 ;  /* 0x000000ffff097224 */ /* 0x000fc800078e0011 */
[----:B------:R-:W3:Y:S08]  /*7120*/  LDC R12, c[0x0][0x8d8] ;  /* 0x00023600ff0c7b82 */ /* 0x000ef00000000800 */
[----:B------:R-:W4:Y:S01]  /*7130*/  LDC.64 R20, c[0x0][0x8c8] ;  /* 0x00023200ff147b82 */ /* 0x000f220000000a00 */
[----:B-1----:R-:W-:-:S04]  /*7140*/  ISETP.NE.U32.AND P0, PT, R10, RZ, PT ;  /* 0x000000ff0a00720c */ /* 0x002fc80003f05070 */
[----:B------:R-:W-:-:S13]  /*7150*/  ISETP.NE.AND.EX P0, PT, R11, RZ, PT, P0 ;  /* 0x000000ff0b00720c */ /* 0x000fda0003f05300 */
[----:B--234-:R-:W-:Y:S05]  /*7160*/  @!P0 BRA `(.L_x_134) ;  /* 0x0000000000288947 */ /* 0x01cfea0003800000 */
        /* <DEDUP_REMOVED lines=10> */
.L_x_134:
[----:B------:R-:W1:Y:S01]  /*7210*/  S2R R24, SR_CTAID.Y ;  /* 0x0000000000187919 */ /* 0x000e620000002600 */
[-CC-:B------:R-:W-:Y:S01]  /*7220*/  SHF.R.U64 R31, R8, R12.reuse, R9.reuse ;  /* 0x0000000c081f7219 */ /* 0x180fe20000001209 */
[----:B------:R-:W2:Y:S01]  /*7230*/  LDC.64 R14, c[0x0][0x8e8] ;  /* 0x00023a00ff0e7b82 */ /* 0x000ea20000000a00 */
[----:B------:R-:W-:Y:S01]  /*7240*/  SHF.R.U32.HI R4, RZ, R12, R9 ;  /* 0x0000000cff047219 */ /* 0x000fe20000011609 */
[----:B------:R-:W-:Y:S01]  /*7250*/  ULDC UR4, c[0x0][0x150] ;  /* 0x0000540000047ab9 */ /* 0x000fe20000000800 */
[----:B------:R-:W-:Y:S02]  /*7260*/  IADD3 R7, P0, RZ, -R31, RZ ;  /* 0x8000001fff077210 */ /* 0x000fe40007f1e0ff */
[----:B------:R-:W-:Y:S02]  /*7270*/  I2FP.F32.U32 R9, R23 ;  /* 0x0000001700097245 */ /* 0x000fe40000201000 */
[----:B------:R-:W-:Y:S01]  /*7280*/  IADD3.X R5, RZ, ~R4, RZ, P0, !PT ;  /* 0x80000004ff057210 */ /* 0x000fe200007fe4ff */
[----:B------:R-:W3:Y:S01]  /*7290*/  LDC R8, c[0x0][0x8c0] ;  /* 0x00023000ff087b82 */ /* 0x000ee20000000800 */
[----:B------:R-:W-:Y:S01]  /*72a0*/  MOV R11, 0xffffffff ;  /* 0xffffffff000b7802 */ /* 0x000fe20000000f00 */
[----:B------:R-:W-:Y:S01]  /*72b0*/  FMUL R9, R9, UR4 ;  /* 0x0000000409097c20 */ /* 0x000fe20008400000 */
[----:B------:R-:W-:Y:S01]  /*72c0*/  ULDC UR4, c[0x0][0x154] ;  /* 0x0000550000047ab9 */ /* 0x000fe20000000800 */
[----:B------:R-:W-:-:S02]  /*72d0*/  IMAD R6, R5, R20, RZ ;  /* 0x0000001405067224 */ /* 0x000fc400078e02ff */
[C---:B------:R-:W-:Y:S02]  /*72e0*/  IMAD.WIDE.U32 R4, R7.reuse, R20, R16 ;  /* 0x0000001407047225 */ /* 0x040fe400078e0010 */
[----:B------:R-:W4:Y:S01]  /*72f0*/  LDC R20, c[0x0][0x8b0] ;  /* 0x00022c00ff147b82 */ /* 0x000f220000000800 */
[----:B------:R-:W5:Y:S01]  /*7300*/  F2I.U32.TRUNC.NTZ R9, R9 ;  /* 0x0000000900097305 */ /* 0x000f62000020f000 */
[----:B------:R-:W-:-:S04]  /*7310*/  IMAD R7, R7, R21, R6 ;  /* 0x0000001507077224 */ /* 0x000fc800078e0206 */
[----:B------:R-:W-:Y:S02]  /*7320*/  IMAD.IADD R5, R5, 0x1, R7 ;  /* 0x0000000105057824 */ /* 0x000fe400078e0207 */
[----:B------:R-:W4:Y:S01]  /*7330*/  LDC R26, c[0x0][0x900] ;  /* 0x00024000ff1a7b82 */ /* 0x000f220000000800 */
[----:B--2---:R-:W-:-:S04]  /*7340*/  ISETP.NE.U32.AND P0, PT, R14, RZ, PT ;  /* 0x000000ff0e00720c */ /* 0x004fc80003f05070 */
[----:B------:R-:W-:-:S03]  /*7350*/  ISETP.NE.AND.EX P0, PT, R15, RZ, PT, P0 ;  /* 0x000000ff0f00720c */ /* 0x000fc60003f05300 */
[----:B------:R-:W2:Y:S01]  /*7360*/  LDC R6, c[0x0][0x144] ;  /* 0x00005100ff067b82 */ /* 0x000ea20000000800 */
[----:B---3--:R-:W-:Y:S01]  /*7370*/  SHF.R.U64 R12, R4, R8, R5 ;  /* 0x00000008040c7219 */ /* 0x008fe20000001205 */
[----:B-----5:R-:W-:Y:S01]  /*7380*/  IMAD.MOV R9, RZ, RZ, -R9 ;  /* 0x000000ffff097224 */ /* 0x020fe200078e0a09 */
[----:B-1----:R-:W-:Y:S02]  /*7390*/  I2FP.F32.U32 R4, R24 ;  /* 0x0000001800047245 */ /* 0x002fe40000201000 */
[----:B------:R-:W-:-:S03]  /*73a0*/  SHF.R.U32.HI R5, RZ, R8, R5 ;  /* 0x00000008ff057219 */ /* 0x000fc60000011605 */
[----:B------:R-:W1:Y:S01]  /*73b0*/  LDC R21, c[0x0][0x148] ;  /* 0x00005200ff157b82 */ /* 0x000e620000000800 */
[----:B------:R-:W-:Y:S01]  /*73c0*/  FMUL R7, R4, UR4 ;  /* 0x0000000404077c20 */ /* 0x000fe20008400000 */
[-CC-:B----4-:R-:W-:Y:S02]  /*73d0*/  SHF.R.U64 R10, R12, R20.reuse, R5.reuse ;  /* 0x000000140c0a7219 */ /* 0x190fe40000001205 */
[----:B------:R-:W-:Y:S02]  /*73e0*/  SHF.R.U32.HI R5, RZ, R20, R5 ;  /* 0x00000014ff057219 */ /* 0x000fe40000011605 */
[----:B------:R3:W4:Y:S02]  /*73f0*/  F2I.U32.TRUNC.NTZ R20, R7 ;  /* 0x0000000700147305 */ /* 0x000724000020f000 */
[----:B------:R-:W1:Y:S01]  /*7400*/  LDC R25, c[0x0][0x8a8] ;  /* 0x00022a00ff197b82 */ /* 0x000e620000000800 */
[-C--:B------:R-:W-:Y:S02]  /*7410*/  SHF.R.U64 R13, R10, R26.reuse, R5 ;  /* 0x0000001a0a0d7219 */ /* 0x080fe40000001205 */
[----:B------:R-:W-:-:S02]  /*7420*/  SHF.L.U32 R11, R11, R26, RZ ;  /* 0x0000001a0b0b7219 */ /* 0x000fc400000006ff */
[-C--:B------:R-:W-:Y:S01]  /*7430*/  SHF.R.U32.HI R5, RZ, R26.reuse, R5 ;  /* 0x0000001aff057219 */ /* 0x080fe20000011605 */
[----:B------:R-:W-:Y:S01]  /*7440*/  IMAD.MOV.U32 R4, RZ, RZ, R13 ;  /* 0x000000ffff047224 */ /* 0x000fe200078e000d */
[----:B------:R-:W-:Y:S01]  /*7450*/  SHF.L.U32 R26, R3, R26, RZ ;  /* 0x0000001a031a7219 */ /* 0x000fe200000006ff */
[----:B------:R-:W1:Y:S01]  /*7460*/  LDC R28, c[0x0][0x8f0] ;  /* 0x00023c00ff1c7b82 */ /* 0x000e620000000800 */
[----:B--2---:R-:W-:Y:S01]  /*7470*/  IMAD R23, R6, R9, R23 ;  /* 0x0000000906177224 */ /* 0x004fe200078e0217 */
[----:B------:R-:W-:-:S06]  /*7480*/  LOP3.LUT R27, RZ, R11, RZ, 0x33, !PT ;  /* 0x0000000bff1b7212 */ /* 0x000fcc00078e33ff */
[----:B------:R-:W2:Y:S08]  /*7490*/  LDC R29, c[0x0][0x8e0] ;  /* 0x00023800ff1d7b82 */ /* 0x000eb00000000800 */
[----:B------:R-:W1:Y:S01]  /*74a0*/  LDC R30, c[0x0][0x8b8] ;  /* 0x00022e00ff1e7b82 */ /* 0x000e620000000800 */
[----:B---34-:R-:W-:Y:S05]  /*74b0*/  @!P0 BRA `(.L_x_135) ;  /* 0x0000000000288947 */ /* 0x018fea0003800000 */
[----:B------:R-:W3:Y:S02]  /*74c0*/  LDC R4, c[0x0][0x8f4] ;  /* 0x00023d00ff047b82 */ /* 0x000ee40000000800 */
[----:B---3--:R-:W-:-:S05]  /*74d0*/  IADD3 R3, P0, R13, R4, RZ ;  /* 0x000000040d037210 */ /* 0x008fca0007f1e0ff */
[----:B------:R-:W-:-:S04]  /*74e0*/  IMAD.X R11, RZ, RZ, R5, P0 ;  /* 0x000000ffff0b7224 */ /* 0x000fc800000e0605 */
[----:B------:R-:W-:-:S04]  /*74f0*/  IMAD.WIDE.U32 R4, R11, R14, RZ ;  /* 0x0000000e0b047225 */ /* 0x000fc800078e00ff */
[----:B------:R-:W-:-:S04]  /*7500*/  IMAD.WIDE.U32 R6, P0, R3, R15, R4 ;  /* 0x0000000f03067225 */ /* 0x000fc80007800004 */
[----:B------:R-:W-:Y:S01]  /*7510*/  IMAD.WIDE.U32 R4, R3, R14, RZ ;  /* 0x0000000e03047225 */ /* 0x000fe200078e00ff */
[----:B------:R-:W-:-:S03]  /*7520*/  IADD3.X R9, RZ, RZ, RZ, P0, !PT ;  /* 0x000000ffff097210 */ /* 0x000fc600007fe4ff */
[----:B------:R-:W-:Y:S01]  /*7530*/  IMAD.MOV.U32 R8, RZ, RZ, R7 ;  /* 0x000000ffff087224 */ /* 0x000fe200078e0007 */
[----:B------:R-:W-:-:S05]  /*7540*/  IADD3 RZ, P0, R5, R6, RZ ;  /* 0x0000000605ff7210 */ /* 0x000fca0007f1e0ff */
[----:B------:R-:W-:-:S08]  /*7550*/  IMAD.WIDE.U32.X R4, R11, R15, R8, P0 ;  /* 0x0000000f0b047225 */ /* 0x000fd000000e0408 */
.L_x_135:
[----:B------:R-:W-:Y:S01]  /*7560*/  ISETP.NE.AND P0, PT, R2, 0x1, PT ;  /* 0x000000010200780c */ /* 0x000fe20003f05270 */
[----:B------:R-:W-:Y:S01]  /*7570*/  IMAD.MOV R20, RZ, RZ, -R20 ;  /* 0x000000ffff147224 */ /* 0x000fe200078e0a14 */
[----:B-1----:R-:W-:Y:S02]  /*7580*/  SHF.R.U64 R3, R4, R28, R5 ;  /* 0x0000001c04037219 */ /* 0x002fe40000001205 */
[----:B------:R-:W-:Y:S02]  /*7590*/  LOP3.LUT R154, R10, R27, RZ, 0xc0, !PT ;  /* 0x0000001b0a9a7212 */ /* 0x000fe400078ec0ff */
[----:B------:R-:W-:Y:S01]  /*75a0*/  IADD3 R5, R25, -0x1, RZ ;  /* 0xffffffff19057810 */ /* 0x000fe20007ffe0ff */
[----:B------:R-:W-:Y:S01]  /*75b0*/  IMAD.MOV R4, RZ, RZ, -R3 ;  /* 0x000000ffff047224 */ /* 0x000fe200078e0a03 */
[----:B------:R-:W-:Y:S01]  /*75c0*/  R2UR UR47, R31 ;  /* 0x000000001f2f72ca */ /* 0x000fe200000e0000 */
[----:B------:R-:W-:Y:S01]  /*75d0*/  IMAD R154, R26, R3, R154 ;  /* 0x000000031a9a7224 */ /* 0x000fe200078e029a */
[----:B------:R-:W-:Y:S01]  /*75e0*/  LOP3.LUT R12, R12, R5, RZ, 0xc0, !PT ;  /* 0x000000050c0c7212 */ /* 0x000fe200078ec0ff */
[----:B--2---:R-:W-:-:S02]  /*75f0*/  IMAD R3, R4, R29, R13 ;  /* 0x0000001d04037224 */ /* 0x004fc400078e020d */
[----:B------:R-:W-:Y:S02]  /*7600*/  @P0 IMAD R23, R21, R20, R24 ;  /* 0x0000001415170224 */ /* 0x000fe400078e0218 */
[----:B------:R-:W-:Y:S02]  /*7610*/  IMAD R3, R3, R25, R12 ;  /* 0x0000001903037224 */ /* 0x000fe400078e020c */
[----:B------:R-:W-:Y:S02]  /*7620*/  IMAD R154, R154, R30, R23 ;  /* 0x0000001e9a9a7224 */ /* 0x000fe400078e0217 */
[----:B------:R-:W-:-:S03]  /*7630*/  IMAD.MOV.U32 R4, RZ, RZ, 0x1 ;  /* 0x00000001ff047424 */ /* 0x000fc600078e00ff */
[----:B------:R-:W-:Y:S02]  /*7640*/  SEL R153, R3, R154, !P0 ;  /* 0x0000009a03997207 */ /* 0x000fe40004000000 */
[----:B------:R-:W-:-:S07]  /*7650*/  SEL R154, R154, R3, !P0 ;  /* 0x000000039a9a7207 */ /* 0x000fce0004000000 */
.L_x_133:
[----:B------:R-:W-:Y:S01]  /*7660*/  UIADD3 UR48, UR49, UR48, URZ ;  /* 0x0000003031307290 */ /* 0x000fe2000fffe03f */
[----:B------:R-:W-:Y:S01]  /*7670*/  LOP3.LUT P0, RZ, R4, 0xff, RZ, 0xc0, !PT ;  /* 0x000000ff04ff7812 */ /* 0x000fe2000780c0ff */
[----:B------:R-:W-:Y:S01]  /*7680*/  UIADD3 UR42, UR42, 0x8, URZ ;  /* 0x000000082a2a7890 */ /* 0x000fe2000fffe03f */
[----:B------:R-:W-:Y:S01]  /*7690*/  MOV R161, R0 ;  /* 0x0000000000a17202 */ /* 0x000fe20000000f00 */
[----:B------:R-:W-:Y:S02]  /*76a0*/  USHF.R.U32.HI UR4, URZ, 0x2, UR48 ;  /* 0x000000023f047899 */ /* 0x000fe40008011630 */
[----:B------:R-:W-:Y:S02]  /*76b0*/  UISETP.GT.U32.AND UP0, UPT, UR48, 0x3, UPT ;  /* 0x000000033000788c */ /* 0x000fe4000bf04070 */
[----:B------:R-:W-:Y:S02]  /*76c0*/  ULOP3.LUT UR4, UR4, 0x1, URZ, 0xc0, !UPT ;  /* 0x0000000104047892 */ /* 0x000fe4000f8ec03f */
[----:B------:R-:W-:-:S02]  /*76d0*/  UISETP.LT.U32.AND UP0, UPT, UR49, 0x4, UP0 ;  /* 0x000000043100788c */ /* 0x000fc40008701070 */
[----:B------:R-:W-:Y:S02]  /*76e0*/  UISETP.NE.U32.AND UP1, UPT, UR4, 0x1, UPT ;  /* 0x000000010400788c */ /* 0x000fe4000bf25070 */
[----:B------:R-:W-:Y:S02]  /*76f0*/  USEL UR5, URZ, 0x1, !UP0 ;  /* 0x000000013f057887 */ /* 0x000fe4000c000000 */
[----:B------:R-:W-:Y:S02]  /*7700*/  UISETP.GT.U32.AND UP1, UPT, UR49, 0x3, !UP1 ;  /* 0x000000033100788c */ /* 0x000fe4000cf24070 */
[----:B------:R-:W-:Y:S02]  /*7710*/  ULOP3.LUT UR48, UR48, 0x3, URZ, 0xc0, !UPT ;  /* 0x0000000330307892 */ /* 0x000fe4000f8ec03f */
[----:B------:R-:W-:-:S04]  /*7720*/  USEL UR4, URZ, 0x1, !UP1 ;  /* 0x000000013f047887 */ /* 0x000fc8000c800000 */
[----:B------:R-:W-:Y:S01]  /*7730*/  ULOP3.LUT UR43, UR4, UR43, UR5, 0x96, !UPT ;  /* 0x0000002b042b7292 */ /* 0x000fe2000f8e9605 */
[----:B------:R-:W-:Y:S11]  /*7740*/  @P0 BRA `(.L_x_136) ;  /* 0xffffff9c00500947 */ /* 0x000ff6000383ffff */
[----:B------:R-:W-:-:S13]  /*7750*/  PLOP3.LUT P0, PT, PT, PT, PT, 0x8, 0x0 ;  /* 0x000000000000781c */ /* 0x000fda0003f0e170 */
.L_x_17:
[----:B------:R-:W-:Y:S05]  /*7760*/  @P0 BRA `(.L_x_9) ;  /* 0x0000003000140947 */ /* 0x000fea0003800000 */
[----:B------:R-:W-:Y:S01]  /*7770*/  ULDC.64 UR6, c[0x0][0x588] ;  /* 0x0001620000067ab9 */ /* 0x000fe20000000a00 */
[----:B------:R-:W-:Y:S01]  /*7780*/  ISETP.NE.U32.AND P1, PT, R165, RZ, PT ;  /* 0x000000ffa500720c */ /* 0x000fe20003f25070 */
[----:B------:R-:W-:-:S04]  /*7790*/  DEPBAR.LE SB0, 0x0 ;  /* 0x000080000000791a */ /* 0x000fc80000000000 */
[----:B------:R-:W-:Y:S01]  /*77a0*/  ISETP.NE.U32.AND P0, PT, RZ, UR6, PT ;  /* 0x00000006ff007c0c */ /* 0x000fe2000bf05070 */
[----:B------:R-:W-:Y:S01]  /*77b0*/  BSSY B0, `(.L_x_137) ;  /* 0x0000015000007945 */ /* 0x000fe20003800000 */
[----:B------:R-:W-:Y:S02]  /*77c0*/  ISETP.NE.AND.EX P1, PT, R164, RZ, PT, P1 ;  /* 0x000000ffa400720c */ /* 0x000fe40003f25310 */
[----:B------:R-:W-:-:S13]  /*77d0*/  ISETP.NE.AND.EX P0, PT, RZ, UR7, PT, P0 ;  /* 0x00000007ff007c0c */ /* 0x000fda000bf05300 */
[----:B------:R-:W-:Y:S05]  /*77e0*/  @P0 BRA P1, `(.L_x_138) ;  /* 0x0000000000440947 */ /* 0x000fea0000800000 */
[----:B------:R-:W-:-:S04]  /*77f0*/  ISETP.NE.U32.AND P0, PT, R165, RZ, PT ;  /* 0x000000ffa500720c */ /* 0x000fc80003f05070 */
[----:B------:R-:W-:-:S13]  /*7800*/  ISETP.NE.AND.EX P0, PT, R164, RZ, PT, P0 ;  /* 0x000000ffa400720c */ /* 0x000fda0003f05300 */
[----:B------:R-:W-:Y:S05]  /*7810*/  @!P0 BRA `(.L_x_139) ;  /* 0x00000000002c8947 */ /* 0x000fea0003800000 */
[----:B------:R-:W-:-:S13]  /*7820*/  LOP3.LUT P0, RZ, R152, 0xff, RZ, 0xc0, !PT ;  /* 0x000000ff98ff7812 */ /* 0x000fda000780c0ff */
[----:B------:R-:W-:Y:S05]  /*7830*/  @!P0 BRA `(.L_x_140) ;  /* 0x0000000000108947 */ /* 0x000fea0003800000 */
[----:B-----5:R-:W-:-:S13]  /*7840*/  FSETP.NEU.AND P0, PT, R155, RZ, PT ;  /* 0x000000ff9b00720b */ /* 0x020fda0003f0d000 */
[----:B------:R-:W-:Y:S05]  /*7850*/  @!P0 BREAK B0 ;  /* 0x0000000000008942 */ /* 0x000fea0003800000 */
[----:B------:R-:W-:Y:S05]  /*7860*/  @P0 BRA `(.L_x_138) ;  /* 0x0000000000240947 */ /* 0x000fea0003800000 */
[----:B------:R-:W-:Y:S05]  /*7870*/  BRA `(.L_x_9) ;  /* 0x0000002c00d07947 */ /* 0x000fea0003800000 */
.L_x_140:
[----:B------:R-:W-:-:S04]  /*7880*/  ISETP.NE.U32.AND P0, PT, RZ, UR6, PT ;  /* 0x00000006ff007c0c */ /* 0x000fc8000bf05070 */
[----:B------:R-:W-:-:S13]  /*7890*/  ISETP.NE.AND.EX P0, PT, RZ, UR7, PT, P0 ;  /* 0x00000007ff007c0c */ /* 0x000fda000bf05300 */
[----:B------:R-:W-:Y:S05]  /*78a0*/  @!P0 BREAK B0 ;  /* 0x0000000000008942 */ /* 0x000fea0003800000 */
[----:B------:R-:W-:Y:S05]  /*78b0*/  @P0 BRA `(.L_x_138) ;  /* 0x0000000000100947 */ /* 0x000fea0003800000 */
[----:B------:R-:W-:Y:S05]  /*78c0*/  BRA `(.L_x_9) ;  /* 0x0000002c00bc7947 */ /* 0x000fea0003800000 */
.L_x_139:
[----:B-----5:R-:W-:-:S13]  /*78d0*/  FSETP.NEU.AND P0, PT, R155, RZ, PT ;  /* 0x000000ff9b00720b */ /* 0x020fda0003f0d000 */
[----:B------:R-:W-:Y:S05]  /*78e0*/  @!P0 BREAK B0 ;  /* 0x0000000000008942 */ /* 0x000fea0003800000 */
[----:B------:R-:W-:Y:S05]  /*78f0*/  @!P0 BRA `(.L_x_9) ;  /* 0x0000002c00b08947 */ /* 0x000fea0003800000 */
.L_x_138:
[----:B------:R-:W-:Y:S05]  /*7900*/  BSYNC B0 ;  /* 0x0000000000007941 */ /* 0x000fea0003800000 */
.L_x_137:
[----:B------:R-:W-:-:S04]  /*7910*/  LOP3.LUT R19, R19, 0x1, RZ, 0xfc, !PT ;  /* 0x0000000113137812 */ /* 0x000fc800078efcff */
[----:B------:R-:W-:-:S13]  /*7920*/  ISETP.NE.AND P0, PT, R19, 0x3, PT ;  /* 0x000000031300780c */ /* 0x000fda0003f05270 */
[----:B------:R-:W-:Y:S05]  /*7930*/  @!P0 BRA `(.L_x_141) ;  /* 0x0000000000048947 */ /* 0x000fea0003800000 */
[----:B------:R-:W-:Y:S01]  /*7940*/  BPT.TRAP 0x1 ;  /* 0x000000040000795c */ /* 0x000fe20000300000 */
.L_x_141:
[----:B------:R-:W3:Y:S01]  /*7950*/  S2UR UR5, SR_CgaCtaId ;  /* 0x00000000000579c3 */ /* 0x000ee20000008800 */
[----:B------:R-:W-:Y:S02]  /*7960*/  UMOV UR4, 0x400 ;  /* 0x0000040000047882 */ /* 0x000fe40000000000 */
[----:B---3--:R-:W-:-:S04]  /*7970*/  ULEA UR4, UR5, UR4, 0x18 ;  /* 0x0000000405047291 */ /* 0x008fc8000f8ec03f */
[----:B------:R-:W-:-:S04]  /*7980*/  ULEA UR4, UR36, UR4, 0x3 ;  /* 0x0000000424047291 */ /* 0x000fc8000f8e183f */
[----:B------:R-:W-:-:S04]  /*7990*/  UIADD3 UR4, UR4, 0x60, URZ ;  /* 0x0000006004047890 */ /* 0x000fc8000fffe03f */
[----:B------:R-:W-:-:S09]  /*79a0*/  UPRMT UR4, UR5, 0x654, UR4 ;  /* 0x0000065405047896 */ /* 0x000fd20008000004 */
[----:B------:R-:W-:Y:S01]  /*79b0*/  SYNCS.ARRIVE.TRANS64.RED.A1T0 RZ, [UR4], RZ ;  /* 0x000000ffffff79a7 */ /* 0x000fe20008100404 */
[----:B------:R-:W-:Y:S05]  /*79c0*/  BRA `(.L_x_9) ;  /* 0x0000002c007c7947 */ /* 0x000fea0003800000 */
.L_x_8:
[----:B------:R-:W-:Y:S01]  /*79d0*/  ULDC.64 UR4, c[0x0][0x8f8] ;  /* 0x00023e0000047ab9 */ /* 0x000fe20000000a00 */
[----:B------:R-:W-:Y:S01]  /*79e0*/  PRMT R11, RZ, 0x7610, R11 ;  /* 0x00007610ff0b7816 */ /* 0x000fe2000000000b */
[----:B------:R-:W-:Y:S01]  /*79f0*/  IMAD.MOV.U32 R7, RZ, RZ, -0x1 ;  /* 0xffffffffff077424 */ /* 0x000fe200078e00ff */
[----:B------:R-:W-:Y:S01]  /*7a00*/  ISETP.GE.U32.AND P0, PT, R16, UR4, PT ;  /* 0x0000000410007c0c */ /* 0x000fe2000bf06070 */
[----:B------:R-:W-:Y:S01]  /*7a10*/  IMAD.MOV.U32 R6, RZ, RZ, -0x1 ;  /* 0xffffffffff067424 */ /* 0x000fe200078e00ff */
[----:B------:R-:W-:Y:S02]  /*7a20*/  MOV R13, 0xffffffff ;  /* 0xffffffff000d7802 */ /* 0x000fe40000000f00 */
[----:B------:R-:W-:-:S13]  /*7a30*/  ISETP.GE.U32.AND.EX P0, PT, R17, UR5, PT, P0 ;  /* 0x0000000511007c0c */ /* 0x000fda000bf06100 */
        /* <DEDUP_REMOVED lines=19> */
.L_x_143:
[-CC-:B------:R-:W-:Y:S01]  /*7b70*/  SHF.R.U64 R20, R14, R24.reuse, R15.reuse ;  /* 0x000000180e147219 */ /* 0x180fe2000000120f */
[----:B------:R-:W1:Y:S01]  /*7b80*/  LDC R28, c[0x0][0x8c0] ;  /* 0x00023000ff1c7b82 */ /* 0x000e620000000800 */
[----:B------:R-:W-:Y:S01]  /*7b90*/  SHF.R.U32.HI R6, RZ, R24, R15 ;  /* 0x00000018ff067219 */ /* 0x000fe2000001160f */
[----:B------:R-:W-:Y:S01]  /*7ba0*/  ULDC UR4, c[0x0][0x150] ;  /* 0x0000540000047ab9 */ /* 0x000fe20000000800 */
[----:B------:R-:W-:Y:S02]  /*7bb0*/  IADD3 R9, P0, RZ, -R20, RZ ;  /* 0x80000014ff097210 */ /* 0x000fe40007f1e0ff */
[----:B------:R-:W-:Y:S02]  /*7bc0*/  I2FP.F32.U32 R11, R8 ;  /* 0x00000008000b7245 */ /* 0x000fe40000201000 */
[----:B------:R-:W-:Y:S01]  /*7bd0*/  IADD3.X R7, RZ, ~R6, RZ, P0, !PT ;  /* 0x80000006ff077210 */ /* 0x000fe200007fe4ff */
[----:B------:R-:W2:Y:S01]  /*7be0*/  LDC.64 R30, c[0x0][0x8e8] ;  /* 0x00023a00ff1e7b82 */ /* 0x000ea20000000a00 */
[----:B------:R-:W-:Y:S01]  /*7bf0*/  MOV R13, 0xffffffff ;  /* 0xffffffff000d7802 */ /* 0x000fe20000000f00 */
[----:B------:R-:W-:Y:S01]  /*7c00*/  FMUL R11, R11, UR4 ;  /* 0x000000040b0b7c20 */ /* 0x000fe20008400000 */
[----:B------:R-:W-:Y:S01]  /*7c10*/  ULDC UR4, c[0x0][0x154] ;  /* 0x0000550000047ab9 */ /* 0x000fe20000000800 */
[----:B------:R-:W-:-:S02]  /*7c20*/  IMAD R12, R7, R26, RZ ;  /* 0x0000001a070c7224 */ /* 0x000fc400078e02ff */
[C---:B------:R-:W-:Y:S02]  /*7c30*/  IMAD.WIDE.U32 R6, R9.reuse, R26, R16 ;  /* 0x0000001a09067225 */ /* 0x040fe400078e0010 */
[----:B------:R-:W3:Y:S01]  /*7c40*/  LDC R24, c[0x0][0x8b0] ;  /* 0x00022c00ff187b82 */ /* 0x000ee20000000800 */
[----:B------:R-:W4:Y:S01]  /*7c50*/  F2I.U32.TRUNC.NTZ R11, R11 ;  /* 0x0000000b000b7305 */ /* 0x000f22000020f000 */
[----:B------:R-:W-:-:S04]  /*7c60*/  IMAD R9, R9, R27, R12 ;  /* 0x0000001b09097224 */ /* 0x000fc800078e020c */
[----:B------:R-:W-:Y:S02]  /*7c70*/  IMAD.IADD R7, R7, 0x1, R9 ;  /* 0x0000000107077824 */ /* 0x000fe400078e0209 */
[----:B------:R-:W5:Y:S03]  /*7c80*/  LDC R9, c[0x0][0x144] ;  /* 0x00005100ff097b82 */ /* 0x000f660000000800 */
[--C-:B-1----:R-:W-:Y:S02]  /*7c90*/  SHF.R.U64 R14, R6, R28, R7.reuse ;  /* 0x0000001c060e7219 */ /* 0x102fe40000001207 */
[----:B------:R-:W-:Y:S02]  /*7ca0*/  I2FP.F32.U32 R6, R10 ;  /* 0x0000000a00067245 */ /* 0x000fe40000201000 */
[----:B------:R-:W-:Y:S01]  /*7cb0*/  SHF.R.U32.HI R7, RZ, R28, R7 ;  /* 0x0000001cff077219 */ /* 0x000fe20000011607 */
[----:B------:R-:W1:Y:S01]  /*7cc0*/  LDC R25, c[0x0][0x148] ;  /* 0x00005200ff197b82 */ /* 0x000e620000000800 */
[----:B--2---:R-:W-:Y:S01]  /*7cd0*/  ISETP.NE.U32.AND P0, PT, R30, RZ, PT ;  /* 0x000000ff1e00720c */ /* 0x004fe20003f05070 */
[----:B------:R-:W-:Y:S01]  /*7ce0*/  FMUL R12, R6, UR4 ;  /* 0x00000004060c7c20 */ /* 0x000fe20008400000 */
[----:B------:R-:W-:Y:S01]  /*7cf0*/  ULDC UR4, c[0x0][0x900] ;  /* 0x0002400000047ab9 */ /* 0x000fe20000000800 */
[----:B----4-:R-:W-:Y:S01]  /*7d00*/  IMAD.MOV R11, RZ, RZ, -R11 ;  /* 0x000000ffff0b7224 */ /* 0x010fe200078e0a0b */
[----:B------:R-:W-:-:S02]  /*7d10*/  ISETP.NE.AND.EX P0, PT, R31, RZ, PT, P0 ;  /* 0x000000ff1f00720c */ /* 0x000fc40003f05300 */
[----:B------:R-:W-:Y:S01]  /*7d20*/  SHF.L.U32 R32, R13, UR4, RZ ;  /* 0x000000040d207c19 */ /* 0x000fe200080006ff */
[----:B------:R-:W2:Y:S01]  /*7d30*/  LDC R26, c[0x0][0x8a8] ;  /* 0x00022a00ff1a7b82 */ /* 0x000ea20000000800 */
[-CC-:B---3--:R-:W-:Y:S02]  /*7d40*/  SHF.R.U64 R21, R14, R24.reuse, R7.reuse ;  /* 0x000000180e157219 */ /* 0x188fe40000001207 */
[----:B------:R-:W-:Y:S02]  /*7d50*/  SHF.R.U32.HI R6, RZ, R24, R7 ;  /* 0x00000018ff067219 */ /* 0x000fe40000011607 */
[----:B------:R3:W4:Y:S02]  /*7d60*/  F2I.U32.TRUNC.NTZ R24, R12 ;  /* 0x0000000c00187305 */ /* 0x000724000020f000 */
[--C-:B------:R-:W-:Y:S01]  /*7d70*/  SHF.R.U64 R23, R21, UR4, R6.reuse ;  /* 0x0000000415177c19 */ /* 0x100fe20008001206 */
[----:B------:R-:W1:Y:S01]  /*7d80*/  LDC R27, c[0x0][0x8f0] ;  /* 0x00023c00ff1b7b82 */ /* 0x000e620000000800 */
[----:B------:R-:W-:Y:S01]  /*7d90*/  SHF.R.U32.HI R7, RZ, UR4, R6 ;  /* 0x00000004ff077c19 */ /* 0x000fe20008011606 */
[----:B-----5:R-:W-:-:S02]  /*7da0*/  IMAD R28, R9, R11, R8 ;  /* 0x0000000b091c7224 */ /* 0x020fc400078e0208 */
[----:B------:R-:W-:-:S04]  /*7db0*/  IMAD.MOV.U32 R6, RZ, RZ, R23 ;  /* 0x000000ffff067224 */ /* 0x000fc800078e0017 */
[----:B------:R-:W1:Y:S08]  /*7dc0*/  LDC R29, c[0x0][0x8e0] ;  /* 0x00023800ff1d7b82 */ /* 0x000e700000000800 */
        /* <DEDUP_REMOVED lines=12> */
.L_x_144:
[----:B------:R-:W-:Y:S01]  /*7e90*/  ISETP.NE.AND P0, PT, R2, 0x1, PT ;  /* 0x000000010200780c */ /* 0x000fe20003f05270 */
[----:B------:R-:W-:Y:S01]  /*7ea0*/  USHF.L.U32 UR4, UR38, UR4, URZ ;  /* 0x0000000426047299 */ /* 0x000fe2000800063f */
[----:B------:R-:W-:Y:S01]  /*7eb0*/  LOP3.LUT R32, RZ, R32, RZ, 0x33, !PT ;  /* 0x00000020ff207212 */ /* 0x000fe200078e33ff */
[----:B------:R-:W-:Y:S01]  /*7ec0*/  IMAD.MOV R24, RZ, RZ, -R24 ;  /* 0x000000ffff187224 */ /* 0x000fe200078e0a18 */
[----:B-1----:R-:W-:Y:S01]  /*7ed0*/  SHF.R.U64 R7, R6, R27, R7 ;  /* 0x0000001b06077219 */ /* 0x002fe20000001207 */
[----:B------:R-:W-:Y:S01]  /*7ee0*/  IMAD.MOV.U32 R11, RZ, RZ, 0x1 ;  /* 0x00000001ff0b7424 */ /* 0x000fe200078e00ff */
[----:B------:R-:W-:Y:S02]  /*7ef0*/  LOP3.LUT R6, R21, R32, RZ, 0xc0, !PT ;  /* 0x0000002015067212 */ /* 0x000fe400078ec0ff */
[----:B--2---:R-:W-:Y:S01]  /*7f00*/  IADD3 R9, R26, -0x1, RZ ;  /* 0xffffffff1a097810 */ /* 0x004fe20007ffe0ff */
[----:B------:R-:W-:Y:S01]  /*7f10*/  IMAD.MOV R8, RZ, RZ, -R7 ;  /* 0x000000ffff087224 */ /* 0x000fe200078e0a07 */
[----:B------:R-:W-:Y:S01]  /*7f20*/  MOV R13, R20 ;  /* 0x00000014000d7202 */ /* 0x000fe20000000f00 */
[----:B------:R-:W-:Y:S01]  /*7f30*/  IMAD R7, R7, UR4, R6 ;  /* 0x0000000407077c24 */ /* 0x000fe2000f8e0206 */
[----:B------:R-:W-:Y:S01]  /*7f40*/  LOP3.LUT R9, R14, R9, RZ, 0xc0, !PT ;  /* 0x000000090e097212 */ /* 0x000fe200078ec0ff */
[----:B------:R-:W-:-:S02]  /*7f50*/  @P0 IMAD R28, R25, R24, R10 ;  /* 0x00000018191c0224 */ /* 0x000fc400078e020a */
[----:B------:R-:W-:Y:S02]  /*7f60*/  IMAD R6, R8, R29, R23 ;  /* 0x0000001d08067224 */ /* 0x000fe400078e0217 */
[----:B------:R-:W-:Y:S02]  /*7f70*/  IMAD R7, R7, R33, R28 ;  /* 0x0000002107077224 */ /* 0x000fe400078e021c */
[----:B------:R-:W-:-:S05]  /*7f80*/  IMAD R8, R6, R26, R9 ;  /* 0x0000001a06087224 */ /* 0x000fca00078e0209 */
[----:B------:R-:W-:Y:S02]  /*7f90*/  SEL R6, R8, R7, !P0 ;  /* 0x0000000708067207 */ /* 0x000fe40004000000 */
[----:B------:R-:W-:-:S07]  /*7fa0*/  SEL R7, R7, R8, !P0 ;  /* 0x0000000807077207 */ /* 0x000fce0004000000 */
.L_x_142:
[----:B------:R-:W-:-:S08]  /*7fb0*/  NOP ;  /* 0x0000000000007918 */ /* 0x000fd00000000000 */
[----:B------:R-:W1:-:S00]  /*7fc0*/  USETMAXREG.DEALLOC.CTAPOOL 0x28 ;  /* 0x00000028000079c8 */ /* 0x000e4000080e0500 */
[----:B-1----:R-:W-:-:S13]  /*7fd0*/  ISETP.NE.AND P0, PT, R0, 0x1, PT ;  /* 0x000000010000780c */ /* 0x002fda0003f05270 */
[----:B------:R-:W-:Y:S05]  /*7fe0*/  @!P0 BRA `(.L_x_9) ;  /* 0x0000002400f48947 */ /* 0x000fea0003800000 */
[----:B------:R-:W-:Y:S05]  /*7ff0*/  @!P3 BRA `(.L_x_145) ;  /* 0x000000180010b947 */ /* 0x000fea0003800000 */
[----:B------:R-:W-:-:S04]  /*8000*/  PRMT R3, R3, 0x9910, RZ ;  /* 0x0000991003037816 */ /* 0x000fc800000000ff */
[----:B------:R-:W-:-:S04]  /*8010*/  ISETP.NE.AND P0, PT, R3, RZ, PT ;  /* 0x000000ff0300720c */ /* 0x000fc80003f05270 */
[----:B------:R-:W-:-:S13]  /*8020*/  ISETP.NE.OR P0, PT, R0, 0x2, !P0 ;  /* 0x000000020000780c */ /* 0x000fda0004705670 */
[----:B------:R-:W-:Y:S05]  /*8030*/  @P0 BRA `(.L_x_9) ;  /* 0x0000002400e00947 */ /* 0x000fea0003800000 */
[----:B------:R-:W-:-:S13]  /*8040*/  LOP3.LUT P1, RZ, R11, 0xff, RZ, 0xc0, !PT ;  /* 0x000000ff0bff7812 */ /* 0x000fda000782c0ff */
[----:B------:R-:W-:Y:S05]  /*8050*/  @!P1 BRA `(.L_x_146) ;  /* 0x0000000000189947 */ /* 0x000fea0003800000 */
[----:B------:R-:W-:Y:S01]  /*8060*/  UMOV UR4, 0x400 ;  /* 0x0000040000047882 */ /* 0x000fe20000000000 */
[----:B------:R-:W-:Y:S01]  /*8070*/  IMAD.MOV.U32 R0, RZ, RZ, RZ ;  /* 0x000000ffff007224 */ /* 0x000fe200078e00ff */
[----:B------:R-:W-:-:S04]  /*8080*/  ULEA UR4, UR37, UR4, 0x18 ;  /* 0x0000000425047291 */ /* 0x000fc8000f8ec03f */
[----:B------:R-:W-:-:S05]  /*8090*/  SHF.L.U32 R0, R0, 0x1f, RZ ;  /* 0x0000001f00007819 */ /* 0x000fca00000006ff */
[----:B------:R-:W1:Y:S02]  /*80a0*/  SYNCS.PHASECHK.TRANS64.TRYWAIT P0, [UR4+0x88], R0 ;  /* 0x00008800ff0075a7 */ /* 0x000e640008000144 */
[----:B-1----:R-:W-:Y:S05]  /*80b0*/  @!P0 BRA `(.L_x_147) ;  /* 0x0000002800988947 */ /* 0x002fea0003800000 */
.L_x_146:
[----:B------:R-:W-:Y:S01]  /*80c0*/  PRMT R8, RZ, 0x7610, R8 ;  /* 0x00007610ff087816 */ /* 0x000fe20000000008 */
[----:B------:R-:W-:Y:S06]  /*80d0*/  @P2 BRA `(.L_x_148) ;  /* 0x0000000000242947 */ /* 0x000fec0003800000 */
[----:B------:R-:W-:Y:S02]  /*80e0*/  ULDC.64 UR4, c[0x0][0x588] ;  /* 0x0001620000047ab9 */ /* 0x000fe40000000a00 */
[----:B------:R-:W-:-:S04]  /*80f0*/  ISETP.NE.U32.AND P0, PT, RZ, UR4, PT ;  /* 0x00000004ff007c0c */ /* 0x000fc8000bf05070 */
[----:B------:R-:W-:-:S13]  /*8100*/  ISETP.NE.AND.EX P0, PT, RZ, UR5, PT, P0 ;  /* 0x00000005ff007c0c */ /* 0x000fda000bf05300 */
[----:B------:R-:W-:Y:S05]  /*8110*/  @!P0 BRA `(.L_x_149) ;  /* 0x00000000000c8947 */ /* 0x000fea0003800000 */
[----:B------:R2:W5:Y:S01]  /*8120*/  LDG.E R12, desc[UR52][R4.64] ;  /* 0x00000034040c7981 */ /* 0x000562000c1e1900 */
[----:B------:R-:W-:Y:S01]  /*8130*/  IMAD.MOV.U32 R8, RZ, RZ, 0x1 ;  /* 0x00000001ff087424 */ /* 0x000fe200078e00ff */
[----:B------:R-:W-:Y:S06]  /*8140*/  BRA `(.L_x_148) ;  /* 0x0000000000087947 */ /* 0x000fec0003800000 */
.L_x_149:
[----:B------:R-:W3:Y:S01]  /*8150*/  LDC R12, c[0x0][0x580] ;  /* 0x00016000ff0c7b82 */ /* 0x000ee20000000800 */
[----:B------:R-:W-:-:S07]  /*8160*/  MOV R8, 0x1 ;  /* 0x0000000100087802 */ /* 0x000fce0000000f00 */
.L_x_148:
[----:B------:R-:W-:Y:S05]  /*8170*/  @!P1 BRA `(.L_x_150) ;  /* 0x0000001400389947 */ /* 0x000fea0003800000 */
[----:B-1----:R-:W1:Y:S01]  /*8180*/  LDC R3, c[0x0][0x8a8] ;  /* 0x00022a00ff037b82 */ /* 0x002e620000000800 */
[----:B------:R-:W-:Y:S01]  /*8190*/  IMAD.MOV.U32 R0, RZ, RZ, -0x1 ;  /* 0xffffffffff007424 */ /* 0x000fe200078e00ff */
[----:B------:R-:W-:Y:S01]  /*81a0*/  ULDC UR4, c[0x0][0x900] ;  /* 0x0002400000047ab9 */ /* 0x000fe20000000800 */
[----:B------:R-:W-:Y:S01]  /*81b0*/  LOP3.LUT R9, R19, 0x2, RZ, 0xfc, !PT ;  /* 0x0000000213097812 */ /* 0x000fe200078efcff */
[----:B------:R-:W-:Y:S02]  /*81c0*/  USHF.L.U32 UR21, UR38, UR4, URZ ;  /* 0x0000000426157299 */ /* 0x000fe4000800063f */
[----:B------:R-:W-:Y:S01]  /*81d0*/  SHF.L.U32 R0, R0, UR4, RZ ;  /* 0x0000000400007c19 */ /* 0x000fe200080006ff */
[----:B------:R-:W-:Y:S01]  /*81e0*/  ULDC.64 UR22, c[0x0][0x198] ;  /* 0x0000660000167ab9 */ /* 0x000fe20000000a00 */
[----:B------:R-:W-:Y:S01]  /*81f0*/  ULDC.64 UR4, c[0x0][0x588] ;  /* 0x0001620000047ab9 */ /* 0x000fe20000000a00 */
[----:B------:R-:W-:Y:S01]  /*8200*/  ULDC.64 UR6, c[0x0][0x8f8] ;  /* 0x00023e0000067ab9 */ /* 0x000fe20000000a00 */
[----:B------:R-:W-:Y:S01]  /*8210*/  LOP3.LUT R0, RZ, R0, RZ, 0x33, !PT ;  /* 0x00000000ff007212 */ /* 0x000fe200078e33ff */
[----:B------:R-:W-:Y:S01]  /*8220*/  ULDC.64 UR14, c[0x0][0x590] ;  /* 0x00016400000e7ab9 */ /* 0x000fe20000000a00 */
[----:B-1----:R-:W-:-:S07]  /*8230*/  VIADD R3, R3, 0xffffffff ;  /* 0xffffffff03037836 */ /* 0x002fce0000000000 */
.L_x_206:
[----:B------:R-:W-:Y:S02]  /*8240*/  ISETP.NE.U32.AND P0, PT, RZ, UR14, PT ;  /* 0x0000000eff007c0c */ /* 0x000fe4000bf05070 */
[----:B------:R-:W-:Y:S02]  /*8250*/  R2UR UR19, R7 ;  /* 0x00000000071372ca */ /* 0x000fe400000e0000 */
[----:B------:R-:W-:Y:S02]  /*8260*/  R2UR UR18, R6 ;  /* 0x00000000061272ca */ /* 0x000fe400000e0000 */
[----:B------:R-:W-:-:S09]  /*8270*/  ISETP.NE.AND.EX P0, PT, RZ, UR15, PT, P0 ;  /* 0x0000000fff007c0c */ /* 0x000fd2000bf05300 */
[----:B------:R-:W-:Y:S02]  /*8280*/  USHF.L.U32 UR19, UR19, 0x8, URZ ;  /* 0x0000000813137899 */ /* 0x000fe4000800063f */
[----:B------:R-:W-:Y:S02]  /*8290*/  USHF.L.U32 UR18, UR18, 0x7, URZ ;  /* 0x0000000712127899 */ /* 0x000fe4000800063f */
[----:B---34-:R-:W-:Y:S10]  /*82a0*/  @!P0 BRA `(.L_x_151) ;  /* 0x00000000002c8947 */ /* 0x018ff40003800000 */
[----:B------:R-:W-:-:S04]  /*82b0*/  ISETP.NE.U32.AND P1, PT, RZ, UR4, PT ;  /* 0x00000004ff007c0c */ /* 0x000fc8000bf25070 */
[----:B------:R-:W-:-:S13]  /*82c0*/  ISETP.NE.AND.EX P1, PT, RZ, UR5, PT, P1 ;  /* 0x00000005ff007c0c */ /* 0x000fda000bf25310 */
[----:B------:R-:W-:Y:S05]  /*82d0*/  @!P1 BRA `(.L_x_152) ;  /* 0x0000000000189947 */ /* 0x000fea0003800000 */
[----:B--2---:R-:W1:Y:S01]  /*82e0*/  LDC.64 R4, c[0x0][0x588] ;  /* 0x00016200ff047b82 */ /* 0x004e620000000a00 */
[----:B------:R-:W-:-:S04]  /*82f0*/  IMAD R7, R13, UR14, RZ ;  /* 0x0000000e0d077c24 */ /* 0x000fc8000f8e02ff */
[----:B-1----:R-:W-:-:S05]  /*8300*/  IMAD.WIDE R4, R7, 0x4, R4 ;  /* 0x0000000407047825 */ /* 0x002fca00078e0204 */
[----:B---3-5:R4:W5:Y:S01]  /*8310*/  LDG.E R12, desc[UR52][R4.64] ;  /* 0x00000034040c7981 */ /* 0x028962000c1e1900 */
[----:B------:R-:W-:Y:S01]  /*8320*/  MOV R8, 0x1 ;  /* 0x0000000100087802 */ /* 0x000fe20000000f00 */
[----:B------:R-:W-:Y:S06]  /*8330*/  BRA `(.L_x_151) ;  /* 0x0000000000087947 */ /* 0x000fec0003800000 */
.L_x_152:
[----:B---3-5:R-:W1:Y:S01]  /*8340*/  LDC R12, c[0x0][0x580] ;  /* 0x00016000ff0c7b82 */ /* 0x028e620000000800 */
[----:B------:R-:W-:-:S07]  /*8350*/  IMAD.MOV.U32 R8, RZ, RZ, 0x1 ;  /* 0x00000001ff087424 */ /* 0x000fce00078e00ff */
.L_x_151:
[----:B------:R-:W-:Y:S05]  /*8360*/  @!P0 BRA `(.L_x_153) ;  /* 0x00000000001c8947 */ /* 0x000fea0003800000 */
[----:B------:R-:W-:-:S13]  /*8370*/  LOP3.LUT P2, RZ, R8, 0xff, RZ, 0xc0, !PT ;  /* 0x000000ff08ff7812 */ /* 0x000fda000784c0ff */
[----:B--2-4-:R-:W2:Y:S02]  /*8380*/  @!P2 LDC.64 R4, c[0x0][0x588] ;  /* 0x00016200ff04ab82 */ /* 0x014ea40000000a00 */
[----:B--2---:R-:W-:-:S04]  /*8390*/  @!P2 ISETP.NE.U32.AND P0, PT, R4, RZ, PT ;  /* 0x000000ff0400a20c */ /* 0x004fc80003f05070 */
[----:B------:R-:W-:Y:S02]  /*83a0*/  @!P2 ISETP.NE.AND.EX P1, PT, R5, RZ, PT, P0 ;  /* 0x000000ff0500a20c */ /* 0x000fe40003f25300 */
[----:B-1-3-5:R-:W-:Y:S02]  /*83b0*/  @P2 FSETP.EQ.AND P0, PT, R12, RZ, PT ;  /* 0x000000ff0c00220b */ /* 0x02afe40003f02000 */
[----:B------:R-:W-:Y:S01]  /*83c0*/  @!P2 PLOP3.LUT P0, PT, P1, PT, PT, 0x8, 0x0 ;  /* 0x000000000000a81c */ /* 0x000fe20000f0e170 */
[----:B------:R-:W-:-:S12]  /*83d0*/  BRA `(.L_x_154) ;  /* 0x0000000000047947 */ /* 0x000fd80003800000 */
.L_x_153:
[----:B-1-3-5:R-:W-:-:S13]  /*83e0*/  FSETP.EQ.AND P0, PT, R12, RZ, PT ;  /* 0x000000ff0c00720b */ /* 0x02afda0003f02000 */
.L_x_154:
[----:B------:R-:W-:Y:S02]  /*83f0*/  ISETP.NE.AND P2, PT, R9, 0x3, PT ;  /* 0x000000030900780c */ /* 0x000fe40003f45270 */
[----:B------:R-:W-:-:S04]  /*8400*/  ELECT P1, URZ, PT ;  /* 0x00000000003f782f */ /* 0x000fc80003820000 */
[----:B------:R-:W-:-:S07]  /*8410*/  PLOP3.LUT P0, PT, P1, P0, PT, 0x20, 0x0 ;  /* 0x000000000000781c */ /* 0x000fce0000f00470 */
[----:B------:R-:W-:Y:S06]  /*8420*/  @!P2 BRA `(.L_x_155) ;  /* 0x000000000004a947 */ /* 0x000fec0003800000 */
[----:B------:R-:W-:Y:S01]  /*8430*/  BPT.TRAP 0x1 ;  /* 0x000000040000795c */ /* 0x000fe20000300000 */
.L_x_155:
[----:B------:R-:W1:Y:S01]  /*8440*/  S2UR UR37, SR_CgaCtaId ;  /* 0x00000000002579c3 */ /* 0x000e620000008800 */
[----:B------:R-:W-:Y:S01]  /*8450*/  UMOV UR13, 0x400 ;  /* 0x00000400000d7882 */ /* 0x000fe20000000000 */
[----:B--2-4-:R-:W-:-:S05]  /*8460*/  IMAD.MOV.U32 R4, RZ, RZ, 0x1 ;  /* 0x00000001ff047424 */ /* 0x014fca00078e00ff */
[----:B------:R-:W-:Y:S01]  /*8470*/  SHF.L.U32 R4, R4, 0x1f, RZ ;  /* 0x0000001f04047819 */ /* 0x000fe200000006ff */
[----:B-1----:R-:W-:-:S09]  /*8480*/  ULEA UR13, UR37, UR13, 0x18 ;  /* 0x0000000d250d7291 */ /* 0x002fd2000f8ec03f */
[----:B------:R-:W1:Y:S02]  /*8490*/  SYNCS.PHASECHK.TRANS64.TRYWAIT P1, [UR13+0x60], R4 ;  /* 0x00006004ff0075a7 */ /* 0x000e64000802014d */
[----:B-1----:R-:W-:Y:S05]  /*84a0*/  @!P1 BRA `(.L_x_156) ;  /* 0x0000002400b49947 */ /* 0x002fea0003800000 */
.L_x_242:
[----:B------:R-:W-:Y:S04]  /*84b0*/  BSSY B0, `(.L_x_157) ;  /* 0x000000e000007945 */ /* 0x000fe80003800000 */
[----:B------:R-:W-:Y:S05]  /*84c0*/  @!P0 BRA `(.L_x_158) ;  /* 0x0000000000308947 */ /* 0x000fea0003800000 */
[----:B------:R-:W-:Y:S01]  /*84d0*/  R2UR UR20, R13 ;  /* 0x000000000d1472ca */ /* 0x000fe200000e0000 */
[----:B------:R-:W-:Y:S02]  /*84e0*/  UIADD3 UR8, UP0, UR22, 0x3f0, URZ ;  /* 0x000003f016087890 */ /* 0x000fe4000ff1e03f */
[----:B------:R-:W-:Y:S02]  /*84f0*/  UIADD3 UR16, UR13, 0x200, URZ ;  /* 0x000002000d107890 */ /* 0x000fe4000fffe03f */
[----:B------:R-:W-:Y:S02]  /*8500*/  UIADD3 UR17, UR13, 0x40, URZ ;  /* 0x000000400d117890 */ /* 0x000fe4000fffe03f */
[----:B------:R-:W-:Y:S01]  /*8510*/  UIADD3.X UR9, URZ, UR23, URZ, UP0, !UPT ;  /* 0x000000173f097290 */ /* 0x000fe200087fe43f */
[----:B------:R-:W-:Y:S01]  /*8520*/  UMOV UR10, 0x0 ;  /* 0x00000000000a7882 */ /* 0x000fe20000000000 */
[----:B------:R-:W-:-:S07]  /*8530*/  UMOV UR11, 0x10000000 ;  /* 0x10000000000b7882 */ /* 0x000fce0000000000 */
[----:B------:R2:W-:Y:S02]  /*8540*/  UTMALDG.3D [UR16], [UR8], desc[UR10] ;  /* 0x00000a10080075b4 */ /* 0x0005e40008011000 */
[----:B--2---:R-:W-:Y:S05]  /*8550*/  @!P2 BRA `(.L_x_159) ;  /* 0x000000000004a947 */ /* 0x004fea0003800000 */
[----:B------:R-:W-:Y:S01]  /*8560*/  BPT.TRAP 0x1 ;  /* 0x000000040000795c */ /* 0x000fe20000300000 */
.L_x_159:
[----:B-1----:R-:W1:Y:S02]  /*8570*/  LDC R5, c[0x0][0x800] ;  /* 0x00020000ff057b82 */ /* 0x002e640000000800 */
[----:B-1----:R2:W-:Y:S02]  /*8580*/  SYNCS.ARRIVE.TRANS64.RED.A0TR RZ, [UR13+0x40], R5 ;  /* 0x00004005ffff79a7 */ /* 0x0025e4000830040d */
.L_x_158:
[----:B------:R-:W-:Y:S05]  /*8590*/  BSYNC B0 ;  /* 0x0000000000007941 */ /* 0x000fea0003800000 */
.L_x_157:
[----:B------:R-:W-:Y:S05]  /*85a0*/  @!P2 BRA `(.L_x_160) ;  /* 0x000000000004a947 */ /* 0x000fea0003800000 */
[----:B------:R-:W-:Y:S01]  /*85b0*/  BPT.TRAP 0x1 ;  /* 0x000000040000795c */ /* 0x000fe20000300000 */
.L_x_160:
[----:B------:R-:W-:-:S04]  /*85c0*/  UIADD3 UR33, UR13, 0x40, URZ ;  /* 0x000000400d217890 */ /* 0x000fc8000fffe03f */
[----:B------:R-:W-:-:S09]  /*85d0*/  UPRMT UR16, UR37, 0x654, UR33 ;  /* 0x0000065425107896 */ /* 0x000fd20008000021 */
[----:B------:R-:W-:Y:S01]  /*85e0*/  SYNCS.ARRIVE.TRANS64.RED.A1T0 RZ, [UR16], RZ ;  /* 0x000000ffffff79a7 */ /* 0x000fe20008100410 */
[----:B------:R-:W-:Y:S05]  /*85f0*/  @!P2 BRA `(.L_x_161) ;  /* 0x000000000004a947 */ /* 0x000fea0003800000 */
[----:B------:R-:W-:Y:S01]  /*8600*/  BPT.TRAP 0x1 ;  /* 0x000000040000795c */ /* 0x000fe20000300000 */
.L_x_161:
[----:B------:R-:W3:Y:S02]  /*8610*/  SYNCS.PHASECHK.TRANS64.TRYWAIT P1, [UR13+0x68], R4 ;  /* 0x00006804ff0075a7 */ /* 0x000ee4000802014d */
[----:B---3--:R-:W-:Y:S05]  /*8620*/  @!P1 BRA `(.L_x_162) ;  /* 0x00000024006c9947 */ /* 0x008fea0003800000 */
.L_x_243:
[----:B------:R-:W-:Y:S04]  /*8630*/  BSSY B0, `(.L_x_163) ;  /* 0x0000010000007945 */ /* 0x000fe80003800000 */
[----:B------:R-:W-:Y:S05]  /*8640*/  @!P0 BRA `(.L_x_164) ;  /* 0x0000000000388947 */ /* 0x000fea0003800000 */
[----:B------:R-:W-:Y:S01]  /*8650*/  UIADD3 UR24, UP0, UR22, 0x3f0, URZ ;  /* 0x000003f016187890 */ /* 0x000fe2000ff1e03f */
[----:B------:R-:W-:Y:S01]  /*8660*/  R2UR UR12, R13 ;  /* 0x000000000d0c72ca */ /* 0x000fe200000e0000 */
[----:B------:R-:W-:Y:S02]  /*8670*/  UIADD3 UR11, UR19, 0x80, URZ ;  /* 0x00000080130b7890 */ /* 0x000fe4000fffe03f */
[----:B------:R-:W-:Y:S02]  /*8680*/  UIADD3 UR8, UR13, 0x2200, URZ ;  /* 0x000022000d087890 */ /* 0x000fe4000fffe03f */
[----:B------:R-:W-:Y:S02]  /*8690*/  UIADD3 UR9, UR13, 0x48, URZ ;  /* 0x000000480d097890 */ /* 0x000fe4000fffe03f */
[----:B------:R-:W-:Y:S01]  /*86a0*/  UIADD3.X UR25, URZ, UR23, URZ, UP0, !UPT ;  /* 0x000000173f197290 */ /* 0x000fe200087fe43f */
[----:B------:R-:W-:Y:S01]  /*86b0*/  UMOV UR26, 0x0 ;  /* 0x00000000001a7882 */ /* 0x000fe20000000000 */
[----:B------:R-:W-:Y:S01]  /*86c0*/  UMOV UR27, 0x10000000 ;  /* 0x10000000001b7882 */ /* 0x000fe20000000000 */
[----:B------:R-:W-:-:S06]  /*86d0*/  UMOV UR10, UR18 ;  /* 0x00000012000a7c82 */ /* 0x000fcc0008000000 */
[----:B------:R3:W-:Y:S02]  /*86e0*/  UTMALDG.3D [UR8], [UR24], desc[UR26] ;  /* 0x00001a08180075b4 */ /* 0x0007e40008011000 */
[----:B---3--:R-:W-:Y:S05]  /*86f0*/  @!P2 BRA `(.L_x_165) ;  /* 0x000000000004a947 */ /* 0x008fea0003800000 */
[----:B------:R-:W-:Y:S01]  /*8700*/  BPT.TRAP 0x1 ;  /* 0x000000040000795c */ /* 0x000fe20000300000 */
.L_x_165:
[----:B-12---:R-:W1:Y:S02]  /*8710*/  LDC R5, c[0x0][0x800] ;  /* 0x00020000ff057b82 */ /* 0x006e640000000800 */
[----:B-1----:R3:W-:Y:S02]  /*8720*/  SYNCS.ARRIVE.TRANS64.RED.A0TR RZ, [UR13+0x48], R5 ;  /* 0x00004805ffff79a7 */ /* 0x0027e4000830040d */
.L_x_164:
[----:B------:R-:W-:Y:S05]  /*8730*/  BSYNC B0 ;  /* 0x0000000000007941 */ /* 0x000fea0003800000 */
.L_x_163:
[----:B------:R-:W-:Y:S05]  /*8740*/  @!P2 BRA `(.L_x_166) ;  /* 0x000000000004a947 */ /* 0x000fea0003800000 */
[----:B------:R-:W-:Y:S01]  /*8750*/  BPT.TRAP 0x1 ;  /* 0x000000040000795c */ /* 0x000fe20000300000 */
.L_x_166:
[----:B------:R-:W-:Y:S02]  /*8760*/  UIADD3 UR25, UR13, 0x48, URZ ;  /* 0x000000480d197890 */ /* 0x000fe4000fffe03f */
[----:B------:R-:W-:Y:S02]  /*8770*/  UIADD3 UR10, UR18, 0x20, URZ ;  /* 0x00000020120a7890 */ /* 0x000fe4000fffe03f */
[----:B------:R-:W-:-:S09]  /*8780*/  UPRMT UR20, UR37, 0x654, UR25 ;  /* 0x0000065425147896 */ /* 0x000fd20008000019 */
[----:B------:R-:W-:Y:S01]  /*8790*/  SYNCS.ARRIVE.TRANS64.RED.A1T0 RZ, [UR20], RZ ;  /* 0x000000ffffff79a7 */ /* 0x000fe20008100414 */
[----:B------:R-:W-:Y:S05]  /*87a0*/  @!P2 BRA `(.L_x_167) ;  /* 0x000000000004a947 */ /* 0x000fea0003800000 */
[----:B------:R-:W-:Y:S01]  /*87b0*/  BPT.TRAP 0x1 ;  /* 0x000000040000795c */ /* 0x000fe20000300000 */
.L_x_167:
[----:B------:R-:W4:Y:S02]  /*87c0*/  SYNCS.PHASECHK.TRANS64.TRYWAIT P1, [UR13+0x70], R4 ;  /* 0x00007004ff0075a7 */ /* 0x000f24000802014d */
[----:B----4-:R-:W-:Y:S05]  /*87d0*/  @!P1 BRA `(.L_x_168) ;  /* 0x0000002400189947 */ /* 0x010fea0003800000 */
.L_x_244:
        /* <DEDUP_REMOVED lines=8> */
[----:B------:R-:W-:Y:S01]  /*8860*/  UMOV UR29, 0x10000000 ;  /* 0x10000000001d7882 */ /* 0x000fe20000000000 */
[----:B------:R-:W-:-:S06]  /*8870*/  UMOV UR11, UR19 ;  /* 0x00000013000b7c82 */ /* 0x000fcc0008000000 */
[----:B------:R4:W-:Y:S02]  /*8880*/  UTMALDG.3D [UR8], [UR26], desc[UR28] ;  /* 0x00001c081a0075b4 */ /* 0x0009e40008011000 */
[----:B----4-:R-:W-:Y:S05]  /*8890*/  @!P2 BRA `(.L_x_171) ;  /* 0x000000000004a947 */ /* 0x010fea0003800000 */
[----:B------:R-:W-:Y:S01]  /*88a0*/  BPT.TRAP 0x1 ;  /* 0x000000040000795c */ /* 0x000fe20000300000 */
.L_x_171:
[----:B-123--:R-:W1:Y:S02]  /*88b0*/  LDC R5, c[0x0][0x800] ;  /* 0x00020000ff057b82 */ /* 0x00ee640000000800 */
[----:B-1----:R4:W-:Y:S02]  /*88c0*/  SYNCS.ARRIVE.TRANS64.RED.A0TR RZ, [UR13+0x50], R5 ;  /* 0x00005005ffff79a7 */ /* 0x0029e4000830040d */
.L_x_170:
[----:B------:R-:W-:Y:S05]  /*88d0*/  BSYNC B0 ;  /* 0x0000000000007941 */ /* 0x000fea0003800000 */
.L_x_169:
[----:B------:R-:W-:Y:S05]  /*88e0*/  @!P2 BRA `(.L_x_172) ;  /* 0x000000000004a947 */ /* 0x000fea0003800000 */
[----:B------:R-:W-:Y:S01]  /*88f0*/  BPT.TRAP 0x1 ;  /* 0x000000040000795c */ /* 0x000fe20000300000 */
.L_x_172:
[----:B------:R-:W-:-:S04]  /*8900*/  UIADD3 UR17, UR13, 0x50, URZ ;  /* 0x000000500d117890 */ /* 0x000fc8000fffe03f */
[----:B------:R-:W-:-:S09]  /*8910*/  UPRMT UR29, UR37, 0x654, UR17 ;  /* 0x00000654251d7896 */ /* 0x000fd20008000011 */
[----:B------:R-:W-:Y:S01]  /*8920*/  SYNCS.ARRIVE.TRANS64.RED.A1T0 RZ, [UR29], RZ ;  /* 0x000000ffffff79a7 */ /* 0x000fe2000810041d */
[----:B------:R-:W-:Y:S05]  /*8930*/  @!P2 BRA `(.L_x_173) ;  /* 0x000000000004a947 */ /* 0x000fea0003800000 */
[----:B------:R-:W-:Y:S01]  /*8940*/  BPT.TRAP 0x1 ;  /* 0x000000040000795c */ /* 0x000fe20000300000 */
.L_x_173:
[----:B------:R-:W5:Y:S02]  /*8950*/  SYNCS.PHASECHK.TRANS64.TRYWAIT P1, [UR13+0x78], R4 ;  /* 0x00007804ff0075a7 */ /* 0x000f64000802014d */
[----:B-----5:R-:W-:Y:S05]  /*8960*/  @!P1 BRA `(.L_x_174) ;  /* 0x0000002000cc9947 */ /* 0x020fea0003800000 */
.L_x_245:
        /* <DEDUP_REMOVED lines=9> */
[----:B------:R-:W-:-:S07]  /*8a00*/  UMOV UR31, 0x10000000 ;  /* 0x10000000001f7882 */ /* 0x000fce0000000000 */
[----:B------:R1:W-:Y:S02]  /*8a10*/  UTMALDG.3D [UR8], [UR26], desc[UR30] ;  /* 0x00001e081a0075b4 */ /* 0x0003e40008011000 */
[----:B-1----:R-:W-:Y:S05]  /*8a20*/  @!P2 BRA `(.L_x_177) ;  /* 0x000000000004a947 */ /* 0x002fea0003800000 */
[----:B------:R-:W-:Y:S01]  /*8a30*/  BPT.TRAP 0x1 ;  /* 0x000000040000795c */ /* 0x000fe20000300000 */
.L_x_177:
[----:B------:R-:W1:Y:S02]  /*8a40*/  LDC R4, c[0x0][0x800] ;  /* 0x00020000ff047b82 */ /* 0x000e640000000800 */
[----:B-1----:R1:W-:Y:S02]  /*8a50*/  SYNCS.ARRIVE.TRANS64.RED.A0TR RZ, [UR13+0x58], R4 ;  /* 0x00005804ffff79a7 */ /* 0x0023e4000830040d */
.L_x_176:
[----:B------:R-:W-:Y:S05]  /*8a60*/  BSYNC B0 ;  /* 0x0000000000007941 */ /* 0x000fea0003800000 */
.L_x_175:
[----:B------:R-:W-:Y:S05]  /*8a70*/  @!P2 BRA `(.L_x_178) ;  /* 0x000000000004a947 */ /* 0x000fea0003800000 */
[----:B------:R-:W-:Y:S01]  /*8a80*/  BPT.TRAP 0x1 ;  /* 0x000000040000795c */ /* 0x000fe20000300000 */
.L_x_178:
[----:B------:R-:W-:Y:S02]  /*8a90*/  UIADD3 UR9, UR13, 0x58, URZ ;  /* 0x000000580d097890 */ /* 0x000fe4000fffe03f */
[----:B------:R-:W-:Y:S02]  /*8aa0*/  UIADD3 UR34, UR18, 0x40, URZ ;  /* 0x0000004012227890 */ /* 0x000fe4000fffe03f */
[----:B------:R-:W-:-:S09]  /*8ab0*/  UPRMT UR30, UR37, 0x654, UR9 ;  /* 0x00000654251e7896 */ /* 0x000fd20008000009 */
[----:B------:R-:W-:Y:S01]  /*8ac0*/  SYNCS.ARRIVE.TRANS64.RED.A1T0 RZ, [UR30], RZ ;  /* 0x000000ffffff79a7 */ /* 0x000fe2000810041e */
[----:B------:R-:W-:Y:S05]  /*8ad0*/  @!P2 BRA `(.L_x_179) ;  /* 0x000000000004a947 */ /* 0x000fea0003800000 */
[----:B------:R-:W-:Y:S01]  /*8ae0*/  BPT.TRAP 0x1 ;  /* 0x000000040000795c */ /* 0x000fe20000300000 */
.L_x_179:
[----:B-1----:R-:W-:-:S04]  /*8af0*/  SHF.L.U32 R4, RZ, 0x1f, RZ ;  /* 0x0000001fff047819 */ /* 0x002fc800000006ff */
[----:B------:R-:W1:Y:S02]  /*8b00*/  SYNCS.PHASECHK.TRANS64.TRYWAIT P1, [UR13+0x60], R4 ;  /* 0x00006004ff0075a7 */ /* 0x000e64000802014d */
[----:B-1----:R-:W-:Y:S05]  /*8b10*/  @!P1 BRA `(.L_x_180) ;  /* 0x0000002000789947 */ /* 0x002fea0003800000 */
.L_x_246:
[----:B------:R-:W-:Y:S04]  /*8b20*/  BSSY B0, `(.L_x_181) ;  /* 0x000000e000007945 */ /* 0x000fe80003800000 */
[----:B------:R-:W-:Y:S05]  /*8b30*/  @!P0 BRA `(.L_x_182) ;  /* 0x0000000000308947 */ /* 0x000fea0003800000 */
[----:B------:R-:W-:Y:S01]  /*8b40*/  R2UR UR36, R13 ;  /* 0x000000000d2472ca */ /* 0x000fe200000e0000 */
[----:B------:R-:W-:Y:S02]  /*8b50*/  UIADD3 UR10, UP0, UR22, 0x3f0, URZ ;  /* 0x000003f0160a7890 */ /* 0x000fe4000ff1e03f */
[----:B------:R-:W-:Y:S02]  /*8b60*/  UIADD3 UR32, UR13, 0x200, URZ ;  /* 0x000002000d207890 */ /* 0x000fe4000fffe03f */
[----:B------:R-:W-:Y:S01]  /*8b70*/  UIADD3.X UR11, URZ, UR23, URZ, UP0, !UPT ;  /* 0x000000173f0b7290 */ /* 0x000fe200087fe43f */
[----:B------:R-:W-:Y:S01]  /*8b80*/  UMOV UR26, 0x0 ;  /* 0x00000000001a7882 */ /* 0x000fe20000000000 */
[----:B------:R-:W-:Y:S01]  /*8b90*/  UMOV UR27, 0x10000000 ;  /* 0x10000000001b7882 */ /* 0x000fe20000000000 */
[----:B------:R-:W-:-:S06]  /*8ba0*/  UMOV UR35, UR19 ;  /* 0x0000001300237c82 */ /* 0x000fcc0008000000 */
[----:B------:R1:W-:Y:S02]  /*8bb0*/  UTMALDG.3D [UR32], [UR10], desc[UR26] ;  /* 0x00001a200a0075b4 */ /* 0x0003e40008011000 */
[----:B-1----:R-:W-:Y:S05]  /*8bc0*/  @!P2 BRA `(.L_x_183) ;  /* 0x000000000004a947 */ /* 0x002fea0003800000 */
[----:B------:R-:W-:Y:S01]  /*8bd0*/  BPT.TRAP 0x1 ;  /* 0x000000040000795c */ /* 0x000fe20000300000 */
.L_x_183:
[----:B--234-:R-:W1:Y:S02]  /*8be0*/  LDC R5, c[0x0][0x800] ;  /* 0x00020000ff057b82 */ /* 0x01ce640000000800 */
[----:B-1----:R1:W-:Y:S02]  /*8bf0*/  SYNCS.ARRIVE.TRANS64.RED.A0TR RZ, [UR13+0x40], R5 ;  /* 0x00004005ffff79a7 */ /* 0x0023e4000830040d */
.L_x_182:
[----:B------:R-:W-:Y:S05]  /*8c00*/  BSYNC B0 ;  /* 0x0000000000007941 */ /* 0x000fea0003800000 */
.L_x_181:
[----:B------:R-:W-:Y:S05]  /*8c10*/  @!P2 BRA `(.L_x_184) ;  /* 0x000000000004a947 */ /* 0x000fea0003800000 */
[----:B------:R-:W-:Y:S01]  /*8c20*/  BPT.TRAP 0x1 ;  /* 0x000000040000795c */ /* 0x000fe20000300000 */
.L_x_184:
[----:B------:R-:W-:Y:S01]  /*8c30*/  SYNCS.ARRIVE.TRANS64.RED.A1T0 RZ, [UR16], RZ ;  /* 0x000000ffffff79a7 */ /* 0x000fe20008100410 */
[----:B------:R-:W-:Y:S05]  /*8c40*/  @!P2 BRA `(.L_x_185) ;  /* 0x000000000004a947 */ /* 0x000fea0003800000 */
[----:B------:R-:W-:Y:S01]  /*8c50*/  BPT.TRAP 0x1 ;  /* 0x000000040000795c */ /* 0x000fe20000300000 */
.L_x_185:
[----:B------:R-:W5:Y:S02]  /*8c60*/  SYNCS.PHASECHK.TRANS64.TRYWAIT P1, [UR13+0x68], R4 ;  /* 0x00006804ff0075a7 */ /* 0x000f64000802014d */
[----:B-----5:R-:W-:Y:S05]  /*8c70*/  @!P1 BRA `(.L_x_186) ;  /* 0x0000002000389947 */ /* 0x020fea0003800000 */
.L_x_247:
        /* <DEDUP_REMOVED lines=13> */
.L_x_189:
[----:B--234-:R-:W1:Y:S02]  /*8d50*/  LDC R5, c[0x0][0x800] ;  /* 0x00020000ff057b82 */ /* 0x01ce640000000800 */
[----:B-1----:R1:W-:Y:S02]  /*8d60*/  SYNCS.ARRIVE.TRANS64.RED.A0TR RZ, [UR13+0x48], R5 ;  /* 0x00004805ffff79a7 */ /* 0x0023e4000830040d */
.L_x_188:
[----:B------:R-:W-:Y:S05]  /*8d70*/  BSYNC B0 ;  /* 0x0000000000007941 */ /* 0x000fea0003800000 */
.L_x_187:
[----:B------:R-:W-:Y:S05]  /*8d80*/  @!P2 BRA `(.L_x_190) ;  /* 0x000000000004a947 */ /* 0x000fea0003800000 */
[----:B------:R-:W-:Y:S01]  /*8d90*/  BPT.TRAP 0x1 ;  /* 0x000000040000795c */ /* 0x000fe20000300000 */
.L_x_190:
[----:B------:R-:W-:Y:S01]  /*8da0*/  SYNCS.ARRIVE.TRANS64.RED.A1T0 RZ, [UR20], RZ ;  /* 0x000000ffffff79a7 */ /* 0x000fe20008100414 */
[----:B------:R-:W-:Y:S01]  /*8db0*/  UIADD3 UR18, UR18, 0x60, URZ ;  /* 0x0000006012127890 */ /* 0x000fe2000fffe03f */
[----:B------:R-:W-:Y:S11]  /*8dc0*/  @!P2 BRA `(.L_x_191) ;  /* 0x000000000004a947 */ /* 0x000ff60003800000 */
[----:B------:R-:W-:Y:S01]  /*8dd0*/  BPT.TRAP 0x1 ;  /* 0x000000040000795c */ /* 0x000fe20000300000 */
.L_x_191:
[----:B------:R-:W5:Y:S02]  /*8de0*/  SYNCS.PHASECHK.TRANS64.TRYWAIT P1, [UR13+0x70], R4 ;  /* 0x00007004ff0075a7 */ /* 0x000f64000802014d */
[----:B-----5:R-:W-:Y:S05]  /*8df0*/  @!P1 BRA `(.L_x_192) ;  /* 0x0000001c00f09947 */ /* 0x020fea0003800000 */
.L_x_248:
[----:B------:R-:W-:Y:S04]  /*8e00*/  BSSY B0, `(.L_x_193) ;  /* 0x000000d000007945 */ /* 0x000fe80003800000 */
[----:B------:R-:W-:Y:S05]  /*8e10*/  @!P0 BRA `(.L_x_194) ;  /* 0x00000000002c8947 */ /* 0x000fea0003800000 */
[----:B------:R-:W-:Y:S01]  /*8e20*/  R2UR UR20, R13 ;  /* 0x000000000d1472ca */ /* 0x000fe200000e0000 */
[----:B------:R-:W-:Y:S02]  /*8e30*/  UIADD3 UR10, UP0, UR22, 0x3f0, URZ ;  /* 0x000003f0160a7890 */ /* 0x000fe4000ff1e03f */
[----:B------:R-:W-:Y:S02]  /*8e40*/  UIADD3 UR16, UR13, 0x4200, URZ ;  /* 0x000042000d107890 */ /* 0x000fe4000fffe03f */
[----:B------:R-:W-:Y:S01]  /*8e50*/  UIADD3.X UR11, URZ, UR23, URZ, UP0, !UPT ;  /* 0x000000173f0b7290 */ /* 0x000fe200087fe43f */
[----:B------:R-:W-:Y:S01]  /*8e60*/  UMOV UR24, 0x0 ;  /* 0x0000000000187882 */ /* 0x000fe20000000000 */
[----:B------:R-:W-:-:S07]  /*8e70*/  UMOV UR25, 0x10000000 ;  /* 0x1000000000197882 */ /* 0x000fce0000000000 */
[----:B------:R1:W-:Y:S02]  /*8e80*/  UTMALDG.3D [UR16], [UR10], desc[UR24] ;  /* 0x000018100a0075b4 */ /* 0x0003e40008011000 */
[----:B-1----:R-:W-:Y:S05]  /*8e90*/  @!P2 BRA `(.L_x_195) ;  /* 0x000000000004a947 */ /* 0x002fea0003800000 */
[----:B------:R-:W-:Y:S01]  /*8ea0*/  BPT.TRAP 0x1 ;  /* 0x000000040000795c */ /* 0x000fe20000300000 */
.L_x_195:
[----:B--234-:R-:W1:Y:S02]  /*8eb0*/  LDC R5, c[0x0][0x800] ;  /* 0x00020000ff057b82 */ /* 0x01ce640000000800 */
[----:B-1----:R1:W-:Y:S02]  /*8ec0*/  SYNCS.ARRIVE.TRANS64.RED.A0TR RZ, [UR13+0x50], R5 ;  /* 0x00005005ffff79a7 */ /* 0x0023e4000830040d */
.L_x_194:
[----:B------:R-:W-:Y:S05]  /*8ed0*/  BSYNC B0 ;  /* 0x0000000000007941 */ /* 0x000fea0003800000 */
.L_x_193:
[----:B------:R-:W-:Y:S05]  /*8ee0*/  @!P2 BRA `(.L_x_196) ;  /* 0x000000000004a947 */ /* 0x000fea0003800000 */
[----:B------:R-:W-:Y:S01]  /*8ef0*/  BPT.TRAP 0x1 ;  /* 0x000000040000795c */ /* 0x000fe20000300000 */
.L_x_196:
[----:B------:R-:W-:Y:S01]  /*8f00*/  SYNCS.ARRIVE.TRANS64.RED.A1T0 RZ, [UR29], RZ ;  /* 0x000000ffffff79a7 */ /* 0x000fe2000810041d */
[----:B------:R-:W-:Y:S05]  /*8f10*/  @!P2 BRA `(.L_x_197) ;  /* 0x000000000004a947 */ /* 0x000fea0003800000 */
[----:B------:R-:W-:Y:S01]  /*8f20*/  BPT.TRAP 0x1 ;  /* 0x000000040000795c */ /* 0x000fe20000300000 */
.L_x_197:
[----:B------:R-:W5:Y:S02]  /*8f30*/  SYNCS.PHASECHK.TRANS64.TRYWAIT P1, [UR13+0x78], R4 ;  /* 0x00007804ff0075a7 */ /* 0x000f64000802014d */
[----:B-----5:R-:W-:Y:S05]  /*8f40*/  @!P1 BRA `(.L_x_198) ;  /* 0x0000001c00b49947 */ /* 0x020fea0003800000 */
.L_x_249:
        /* <DEDUP_REMOVED lines=13> */
.L_x_201:
[----:B------:R-:W1:Y:S02]  /*9020*/  LDC R4, c[0x0][0x800] ;  /* 0x00020000ff047b82 */ /* 0x000e640000000800 */
[----:B-1----:R1:W-:Y:S02]  /*9030*/  SYNCS.ARRIVE.TRANS64.RED.A0TR RZ, [UR13+0x58], R4 ;  /* 0x00005804ffff79a7 */ /* 0x0023e4000830040d */
.L_x_200:
[----:B------:R-:W-:Y:S05]  /*9040*/  BSYNC B0 ;  /* 0x0000000000007941 */ /* 0x000fea0003800000 */
.L_x_199:
[----:B------:R-:W-:Y:S05]  /*9050*/  @!P2 BRA `(.L_x_202) ;  /* 0x000000000004a947 */ /* 0x000fea0003800000 */
[----:B------:R-:W-:Y:S01]  /*9060*/  BPT.TRAP 0x1 ;  /* 0x000000040000795c */ /* 0x000fe20000300000 */
.L_x_202:
[----:B------:R-:W-:Y:S01]  /*9070*/  IADD3 R16, P0, R16, UR40, RZ ;  /* 0x0000002810107c10 */ /* 0x000fe2000ff1e0ff */
[----:B------:R-:W-:Y:S01]  /*9080*/  SYNCS.ARRIVE.TRANS64.RED.A1T0 RZ, [UR30], RZ ;  /* 0x000000ffffff79a7 */ /* 0x000fe2000810041e */
[----:B-1----:R-:W-:Y:S01]  /*9090*/  PRMT R4, RZ, 0x7610, R4 ;  /* 0x00007610ff047816 */ /* 0x002fe20000000004 */
[----:B------:R-:W-:Y:S01]  /*90a0*/  IMAD.MOV.U32 R6, RZ, RZ, -0x1 ;  /* 0xffffffffff067424 */ /* 0x000fe200078e00ff */
[----:B------:R-:W-:Y:S01]  /*90b0*/  IADD3.X R17, R17, UR39, RZ, P0, !PT ;  /* 0x0000002711117c10 */ /* 0x000fe200087fe4ff */
[----:B------:R-:W-:Y:S01]  /*90c0*/  IMAD.MOV.U32 R13, RZ, RZ, -0x1 ;  /* 0xffffffffff0d7424 */ /* 0x000fe200078e00ff */
[----:B------:R-:W-:Y:S02]  /*90d0*/  ISETP.GE.U32.AND P0, PT, R16, UR6, PT ;  /* 0x0000000610007c0c */ /* 0x000fe4000bf06070 */
[----:B------:R-:W-:Y:S02]  /*90e0*/  MOV R7, 0xffffffff ;  /* 0xffffffff00077802 */ /* 0x000fe40000000f00 */
[----:B------:R-:W-:-:S13]  /*90f0*/  ISETP.GE.U32.AND.EX P0, PT, R17, UR7, PT, P0 ;  /* 0x0000000711007c0c */ /* 0x000fda000bf06100 */
[----:B------:R-:W-:Y:S05]  /*9100*/  @P0 BRA `(.L_x_203) ;  /* 0x00000004004c0947 */ /* 0x000fea0003800000 */
[----:B------:R-:W1:Y:S01]  /*9110*/  S2R R25, SR_CTAID.X ;  /* 0x0000000000197919 */ /* 0x000e620000002500 */
[----:B------:R-:W5:Y:S01]  /*9120*/  LDC.64 R14, c[0x0][0x8d0] ;  /* 0x00023400ff0e7b82 */ /* 0x000f620000000a00 */
[----:B------:R-:W-:Y:S01]  /*9130*/  ULDC UR8, c[0x0][0x150] ;  /* 0x0000540000087ab9 */ /* 0x000fe20000000800 */
[----:B--234-:R-:W-:Y:S01]  /*9140*/  IMAD.MOV.U32 R5, RZ, RZ, R17 ;  /* 0x000000ffff057224 */ /* 0x01cfe200078e0011 */
[----:B------:R-:W2:Y:S05]  /*9150*/  S2R R20, SR_CTAID.Y ;  /* 0x0000000000147919 */ /* 0x000eaa0000002600 */
[----:B------:R-:W3:Y:S08]  /*9160*/  LDC R18, c[0x0][0x144] ;  /* 0x00005100ff127b82 */ /* 0x000ef00000000800 */
[----:B------:R-:W4:Y:S08]  /*9170*/  LDC R21, c[0x0][0x148] ;  /* 0x00005200ff157b82 */ /* 0x000f300000000800 */
[----:B------:R-:W3:Y:S01]  /*9180*/  LDC R23, c[0x0][0x8d8] ;  /* 0x00023600ff177b82 */ /* 0x000ee20000000800 */
[----:B-----5:R-:W-:-:S04]  /*9190*/  ISETP.NE.U32.AND P0, PT, R14, RZ, PT ;  /* 0x000000ff0e00720c */ /* 0x020fc80003f05070 */
[----:B------:R-:W-:Y:S02]  /*91a0*/  ISETP.NE.AND.EX P0, PT, R15, RZ, PT, P0 ;  /* 0x000000ff0f00720c */ /* 0x000fe40003f05300 */
[----:B-1----:R-:W-:Y:S01]  /*91b0*/  I2FP.F32.U32 R4, R25 ;  /* 0x0000001900047245 */ /* 0x002fe20000201000 */
[----:B------:R-:W1:Y:S04]  /*91c0*/  LDC.64 R10, c[0x0][0x8c8] ;  /* 0x00023200ff0a7b82 */ /* 0x000e680000000a00 */
[----:B------:R-:W-:Y:S01]  /*91d0*/  FMUL R6, R4, UR8 ;  /* 0x0000000804067c20 */ /* 0x000fe20008400000 */
[----:B--2---:R-:W-:Y:S01]  /*91e0*/  I2FP.F32.U32 R4, R20 ;  /* 0x0000001400047245 */ /* 0x004fe20000201000 */
[----:B------:R-:W-:Y:S02]  /*91f0*/  ULDC UR8, c[0x0][0x154] ;  /* 0x0000550000087ab9 */ /* 0x000fe40000000800 */
[----:B------:R2:W1:Y:S02]  /*9200*/  F2I.U32.TRUNC.NTZ R24, R6 ;  /* 0x0000000600187305 */ /* 0x000464000020f000 */
[----:B------:R-:W-:Y:S01]  /*9210*/  FMUL R22, R4, UR8 ;  /* 0x0000000804167c20 */ /* 0x000fe20008400000 */
[----:B------:R-:W-:-:S05]  /*9220*/  MOV R4, R16 ;  /* 0x0000001000047202 */ /* 0x000fca0000000f00 */
[----:B------:R-:W1:Y:S01]  /*9230*/  F2I.U32.TRUNC.NTZ R22, R22 ;  /* 0x0000001600167305 */ /* 0x000e62000020f000 */
[----:B--234-:R-:W-:Y:S05]  /*9240*/  @!P0 BRA `(.L_x_204) ;  /* 0x0000000000288947 */ /* 0x01cfea0003800000 */
[----:B------:R-:W2:Y:S02]  /*9250*/  LDC R5, c[0x0][0x8dc] ;  /* 0x00023700ff057b82 */ /* 0x000ea40000000800 */
[----:B--2---:R-:W-:-:S05]  /*9260*/  IADD3 R5, P0, R16, R5, RZ ;  /* 0x0000000510057210 */ /* 0x004fca0007f1e0ff */
[----:B------:R-:W-:-:S04]  /*9270*/  IMAD.X R13, RZ, RZ, R17, P0 ;  /* 0x000000ffff0d7224 */ /* 0x000fc800000e0611 */
[----:B------:R-:W-:-:S04]  /*9280*/  IMAD.WIDE.U32 R6, R13, R14, RZ ;  /* 0x0000000e0d067225 */ /* 0x000fc800078e00ff */
[----:B------:R-:W-:-:S04]  /*9290*/  IMAD.WIDE.U32 R6, P0, R5, R15, R6 ;  /* 0x0000000f05067225 */ /* 0x000fc80007800006 */
[----:B------:R-:W-:-:S04]  /*92a0*/  IMAD.WIDE.U32 R4, R5, R14, RZ ;  /* 0x0000000e05047225 */ /* 0x000fc800078e00ff */
[----:B------:R-:W-:Y:S01]  /*92b0*/  IMAD.MOV.U32 R4, RZ, RZ, R7 ;  /* 0x000000ffff047224 */ /* 0x000fe200078e0007 */
[----:B------:R-:W-:Y:S02]  /*92c0*/  IADD3 RZ, P1, R5, R6, RZ ;  /* 0x0000000605ff7210 */ /* 0x000fe40007f3e0ff */
[----:B------:R-:W-:-:S03]  /*92d0*/  IADD3.X R5, RZ, RZ, RZ, P0, !PT ;  /* 0x000000ffff057210 */ /* 0x000fc600007fe4ff */
[----:B------:R-:W-:-:S08]  /*92e0*/  IMAD.WIDE.U32.X R4, R13, R15, R4, P1 ;  /* 0x0000000f0d047225 */ /* 0x000fd000008e0404 */
.L_x_204:
[----:B------:R-:W-:Y:S01]  /*92f0*/  ISETP.NE.AND P2, PT, R2, 0x1, PT ;  /* 0x000000010200780c */ /* 0x000fe20003f45270 */
[----:B-1----:R-:W-:Y:S01]  /*9300*/  IMAD.MOV R24, RZ, RZ, -R24 ;  /* 0x000000ffff187224 */ /* 0x002fe200078e0a18 */
[-C--:B------:R-:W-:Y:S01]  /*9310*/  SHF.R.U64 R13, R4, R23.reuse, R5 ;  /* 0x00000017040d7219 */ /* 0x080fe20000001205 */
[----:B------:R-:W1:Y:S01]  /*9320*/  LDC.64 R14, c[0x0][0x8e8] ;  /* 0x00023a00ff0e7b82 */ /* 0x000e620000000a00 */
[----:B------:R-:W-:Y:S01]  /*9330*/  IADD3 R22, -R22, RZ, RZ ;  /* 0x000000ff16167210 */ /* 0x000fe20007ffe1ff */
[----:B------:R-:W-:Y:S01]  /*9340*/  IMAD R18, R18, R24, R25 ;  /* 0x0000001812127224 */ /* 0x000fe200078e0219 */
[----:B------:R-:W-:Y:S02]  /*9350*/  SHF.R.U32.HI R23, RZ, R23, R5 ;  /* 0x00000017ff177219 */ /* 0x000fe40000011605 */
[----:B------:R-:W-:-:S03]  /*9360*/  IADD3 R25, P0, RZ, -R13, RZ ;  /* 0x8000000dff197210 */ /* 0x000fc60007f1e0ff */
[----:B------:R-:W2:Y:S02]  /*9370*/  LDC R7, c[0x0][0x8c0] ;  /* 0x00023000ff077b82 */ /* 0x000ea40000000800 */
[----:B------:R-:W-:Y:S02]  /*9380*/  @P2 IMAD R18, R21, R22, R20 ;  /* 0x0000001615122224 */ /* 0x000fe400078e0214 */
[----:B------:R-:W-:Y:S02]  /*9390*/  IMAD.X R23, RZ, RZ, ~R23, P0 ;  /* 0x000000ffff177224 */ /* 0x000fe400000e0e17 */
[-C--:B------:R-:W-:Y:S02]  /*93a0*/  IMAD.WIDE.U32 R4, R25, R10.reuse, R16 ;  /* 0x0000000a19047225 */ /* 0x080fe400078e0010 */
[----:B------:R-:W3:Y:S02]  /*93b0*/  LDC R22, c[0x0][0x8b0] ;  /* 0x00022c00ff167b82 */ /* 0x000ee40000000800 */
[----:B------:R-:W-:-:S04]  /*93c0*/  IMAD R6, R23, R10, RZ ;  /* 0x0000000a17067224 */ /* 0x000fc800078e02ff */
[----:B------:R-:W-:Y:S02]  /*93d0*/  IMAD R11, R25, R11, R6 ;  /* 0x0000000b190b7224 */ /* 0x000fe400078e0206 */
[----:B------:R-:W4:Y:S01]  /*93e0*/  LDC R27, c[0x0][0x900] ;  /* 0x00024000ff1b7b82 */ /* 0x000f220000000800 */
[----:B-1----:R-:W-:Y:S01]  /*93f0*/  ISETP.NE.U32.AND P0, PT, R14, RZ, PT ;  /* 0x000000ff0e00720c */ /* 0x002fe20003f05070 */
[----:B------:R-:W-:-:S03]  /*9400*/  IMAD.IADD R6, R5, 0x1, R11 ;  /* 0x0000000105067824 */ /* 0x000fc600078e020b */
[----:B------:R-:W-:-:S03]  /*9410*/  ISETP.NE.AND.EX P0, PT, R15, RZ, PT, P0 ;  /* 0x000000ff0f00720c */ /* 0x000fc60003f05300 */
[----:B------:R-:W1:Y:S01]  /*9420*/  LDC R23, c[0x0][0x8f0] ;  /* 0x00023c00ff177b82 */ /* 0x000e620000000800 */
[-CC-:B--2---:R-:W-:Y:S02]  /*9430*/  SHF.R.U64 R20, R4, R7.reuse, R6.reuse ;  /* 0x0000000704147219 */ /* 0x184fe40000001206 */
[----:B------:R-:W-:-:S05]  /*9440*/  SHF.R.U32.HI R7, RZ, R7, R6 ;  /* 0x00000007ff077219 */ /* 0x000fca0000011606 */
[----:B------:R-:W2:Y:S01]  /*9450*/  LDC R11, c[0x0][0x8e0] ;  /* 0x00023800ff0b7b82 */ /* 0x000ea20000000800 */
[-CC-:B---3--:R-:W-:Y:S02]  /*9460*/  SHF.R.U64 R25, R20, R22.reuse, R7.reuse ;  /* 0x0000001614197219 */ /* 0x188fe40000001207 */
[----:B------:R-:W-:-:S05]  /*9470*/  SHF.R.U32.HI R4, RZ, R22, R7 ;  /* 0x00000016ff047219 */ /* 0x000fca0000011607 */
[----:B------:R-:W3:Y:S01]  /*9480*/  LDC R21, c[0x0][0x8b8] ;  /* 0x00022e00ff157b82 */ /* 0x000ee20000000800 */
[-CC-:B----4-:R-:W-:Y:S02]  /*9490*/  SHF.R.U64 R22, R25, R27.reuse, R4.reuse ;  /* 0x0000001b19167219 */ /* 0x190fe40000001204 */
[----:B------:R-:W-:Y:S02]  /*94a0*/  SHF.R.U32.HI R27, RZ, R27, R4 ;  /* 0x0000001bff1b7219 */ /* 0x000fe40000011604 */
[----:B------:R-:W-:-:S03]  /*94b0*/  MOV R4, R22 ;  /* 0x0000001600047202 */ /* 0x000fc60000000f00 */
[----:B------:R-:W4:Y:S01]  /*94c0*/  LDC R10, c[0x0][0x8a8] ;  /* 0x00022a00ff0a7b82 */ /* 0x000f220000000800 */
[----:B------:R-:W-:Y:S01]  /*94d0*/  IMAD.MOV.U32 R5, RZ, RZ, R27 ;  /* 0x000000ffff057224 */ /* 0x000fe200078e001b */
[----:B------:R-:W-:Y:S06]  /*94e0*/  @!P0 BRA `(.L_x_205) ;  /* 0x0000000000288947 */ /* 0x000fec0003800000 */
[----:B------:R-:W5:Y:S02]  /*94f0*/  LDC R5, c[0x0][0x8f4] ;  /* 0x00023d00ff057b82 */ /* 0x000f640000000800 */
[----:B-----5:R-:W-:-:S05]  /*9500*/  IADD3 R5, P0, R22, R5, RZ ;  /* 0x0000000516057210 */ /* 0x020fca0007f1e0ff */
        /* <DEDUP_REMOVED lines=8> */
.L_x_205:
[----:B-1----:R-:W-:Y:S02]  /*9590*/  SHF.R.U64 R4, R4, R23, R5 ;  /* 0x0000001704047219 */ /* 0x002fe40000001205 */
[----:B------:R-:W-:Y:S02]  /*95a0*/  LOP3.LUT R25, R25, R0, RZ, 0xc0, !PT ;  /* 0x0000000019197212 */ /* 0x000fe400078ec0ff */
[----:B------:R-:W-:Y:S01]  /*95b0*/  LOP3.LUT R20, R20, R3, RZ, 0xc0, !PT ;  /* 0x0000000314147212 */ /* 0x000fe200078ec0ff */
[----:B------:R-:W-:Y:S02]  /*95c0*/  IMAD.MOV R5, RZ, RZ, -R4 ;  /* 0x000000ffff057224 */ /* 0x000fe400078e0a04 */
[----:B------:R-:W-:Y:S01]  /*95d0*/  IMAD R25, R4, UR21, R25 ;  /* 0x0000001504197c24 */ /* 0x000fe2000f8e0219 */
[----:B------:R-:W-:Y:S01]  /*95e0*/  MOV R4, 0x1 ;  /* 0x0000000100047802 */ /* 0x000fe20000000f00 */
[----:B--2---:R-:W-:Y:S02]  /*95f0*/  IMAD R11, R5, R11, R22 ;  /* 0x0000000b050b7224 */ /* 0x004fe400078e0216 */
[----:B---3--:R-:W-:-:S02]  /*9600*/  IMAD R18, R25, R21, R18 ;  /* 0x0000001519127224 */ /* 0x008fc400078e0212 */
[----:B----4-:R-:W-:-:S05]  /*9610*/  IMAD R11, R11, R10, R20 ;  /* 0x0000000a0b0b7224 */ /* 0x010fca00078e0214 */
[----:B------:R-:W-:Y:S02]  /*9620*/  SEL R6, R11, R18, !P2 ;  /* 0x000000120b067207 */ /* 0x000fe40005000000 */
[----:B------:R-:W-:-:S07]  /*9630*/  SEL R7, R18, R11, !P2 ;  /* 0x0000000b12077207 */ /* 0x000fce0005000000 */
.L_x_203:
[----:B------:R-:W-:-:S13]  /*9640*/  LOP3.LUT P0, RZ, R4, 0xff, RZ, 0xc0, !PT ;  /* 0x000000ff04ff7812 */ /* 0x000fda000780c0ff */
[----:B------:R-:W-:Y:S05]  /*9650*/  @P0 BRA `(.L_x_206) ;  /* 0xffffffe800f80947 */ /* 0x000fea000383ffff */
.L_x_150:
[----:B------:R-:W-:-:S13]  /*9660*/  ELECT P0, URZ, PT ;  /* 0x00000000003f782f */ /* 0x000fda0003800000 */
[----:B------:R-:W-:Y:S05]  /*9670*/  @!P0 BRA `(.L_x_9) ;  /* 0x0000001000508947 */ /* 0x000fea0003800000 */
[----:B------:R-:W-:-:S04]  /*9680*/  LOP3.LUT R19, R19, 0x2, RZ, 0xfc, !PT ;  /* 0x0000000213137812 */ /* 0x000fc800078efcff */
[----:B------:R-:W-:-:S13]  /*9690*/  ISETP.NE.AND P1, PT, R19, 0x3, PT ;  /* 0x000000031300780c */ /* 0x000fda0003f25270 */
[----:B------:R-:W-:Y:S05]  /*96a0*/  @!P1 BRA `(.L_x_207) ;  /* 0x0000000000049947 */ /* 0x000fea0003800000 */
[----:B------:R-:W-:Y:S01]  /*96b0*/  BPT.TRAP 0x1 ;  /* 0x000000040000795c */ /* 0x000fe20000300000 */
.L_x_207:
[----:B-1----:R-:W-:Y:S01]  /*96c0*/  IMAD.U32 R3, RZ, RZ, UR37 ;  /* 0x00000025ff037e24 */ /* 0x002fe2000f8e00ff */
[----:B------:R-:W-:Y:S01]  /*96d0*/  MOV R0, 0x400 ;  /* 0x0000040000007802 */ /* 0x000fe20000000f00 */
[----:B------:R-:W-:-:S03]  /*96e0*/  IMAD.MOV.U32 R2, RZ, RZ, 0x1 ;  /* 0x00000001ff027424 */ /* 0x000fc600078e00ff */
[----:B------:R-:W-:Y:S02]  /*96f0*/  LEA R0, R3, R0, 0x18 ;  /* 0x0000000003007211 */ /* 0x000fe400078ec0ff */
[----:B------:R-:W-:-:S04]  /*9700*/  SHF.L.U32 R3, R2, 0x1f, RZ ;  /* 0x0000001f02037819 */ /* 0x000fc800000006ff */
[----:B------:R-:W1:Y:S02]  /*9710*/  SYNCS.PHASECHK.TRANS64.TRYWAIT P0, [R0+URZ+0x60], R3 ;  /* 0x00006003000075a7 */ /* 0x000e64000800017f */
[----:B-1----:R-:W-:Y:S05]  /*9720*/  @!P0 BRA `(.L_x_208) ;  /* 0x0000001400d48947 */ /* 0x002fea0003800000 */
.L_x_250:
[----:B------:R-:W-:Y:S05]  /*9730*/  @!P1 BRA `(.L_x_209) ;  /* 0x0000000000049947 */ /* 0x000fea0003800000 */
[----:B------:R-:W-:Y:S01]  /*9740*/  BPT.TRAP 0x1 ;  /* 0x000000040000795c */ /* 0x000fe20000300000 */
.L_x_209:
[----:B------:R-:W1:Y:S02]  /*9750*/  SYNCS.PHASECHK.TRANS64.TRYWAIT P0, [R0+URZ+0x68], R3 ;  /* 0x00006803000075a7 */ /* 0x000e64000800017f */
[----:B-1----:R-:W-:Y:S05]  /*9760*/  @!P0 BRA `(.L_x_210) ;  /* 0x0000001400d88947 */ /* 0x002fea0003800000 */
.L_x_251:
[----:B------:R-:W-:Y:S05]  /*9770*/  @!P1 BRA `(.L_x_211) ;  /* 0x0000000000049947 */ /* 0x000fea0003800000 */
[----:B------:R-:W-:Y:S01]  /*9780*/  BPT.TRAP 0x1 ;  /* 0x000000040000795c */ /* 0x000fe20000300000 */
.L_x_211:
[----:B------:R-:W1:Y:S02]  /*9790*/  SYNCS.PHASECHK.TRANS64.TRYWAIT P0, [R0+URZ+0x70], R3 ;  /* 0x00007003000075a7 */ /* 0x000e64000800017f */
[----:B-1----:R-:W-:Y:S05]  /*97a0*/  @!P0 BRA `(.L_x_212) ;  /* 0x0000001400dc8947 */ /* 0x002fea0003800000 */
.L_x_252:
[----:B------:R-:W-:Y:S05]  /*97b0*/  @!P1 BRA `(.L_x_213) ;  /* 0x0000000000049947 */ /* 0x000fea0003800000 */
[----:B------:R-:W-:Y:S01]  /*97c0*/  BPT.TRAP 0x1 ;  /* 0x000000040000795c */ /* 0x000fe20000300000 */
.L_x_213:
[----:B------:R-:W-:-:S04]  /*97d0*/  MOV R3, 0x1 ;  /* 0x0000000100037802 */ /* 0x000fc80000000f00 */
[----:B------:R-:W-:-:S07]  /*97e0*/  SHF.L.U32 R3, R3, 0x1f, RZ ;  /* 0x0000001f03037819 */ /* 0x000fce00000006ff */
.L_x_214:
[----:B------:R1:W1:Y:S02]  /*97f0*/  SYNCS.PHASECHK.TRANS64.TRYWAIT P0, [R0+URZ+0x78], R3 ;  /* 0x00007803000075a7 */ /* 0x000264000800017f */
[----:B-1----:R-:W-:Y:S05]  /*9800*/  @!P0 NANOSLEEP.SYNCS 0x989680 ;  /* 0x009896800000895d */ /* 0x002fea0003900000 */
[----:B------:R-:W1:Y:S02]  /*9810*/  @!P0 SYNCS.PHASECHK.TRANS64 P0, [R0+URZ+0x78], R3 ;  /* 0x00007803000085a7 */ /* 0x000e64000800007f */
[----:B-1----:R-:W-:Y:S05]  /*9820*/  @P0 BRA `(.L_x_9) ;  /* 0x0000000c00e40947 */ /* 0x002fea0003800000 */
[----:B------:R-:W-:Y:S05]  /*9830*/  BRA `(.L_x_214) ;  /* 0xfffffffc00ec7947 */ /* 0x000fea000383ffff */
.L_x_145:
[----:B------:R-:W-:Y:S01]  /*9840*/  LOP3.LUT P0, RZ, R11, 0xff, RZ, 0xc0, !PT ;  /* 0x000000ff0bff7812 */ /* 0x000fe2000780c0ff */
[----:B------:R-:W-:Y:S02]  /*9850*/  IMAD.MOV.U32 R3, RZ, RZ, 0x1 ;  /* 0x00000001ff037424 */ /* 0x000fe400078e00ff */
[----:B------:R-:W-:-:S10]  /*9860*/  IMAD.MOV.U32 R0, RZ, RZ, RZ ;  /* 0x000000ffff007224 */ /* 0x000fd400078e00ff */
[----:B------:R-:W-:Y:S05]  /*9870*/  @!P0 BRA `(.L_x_215) ;  /* 0x0000000c001c8947 */ /* 0x000fea0003800000 */
[----:B------:R-:W1:Y:S01]  /*9880*/  LDC R0, c[0x0][0x28c] ;  /* 0x0000a300ff007b82 */ /* 0x000e620000000800 */
[C---:B------:R-:W-:Y:S01]  /*9890*/  LOP3.LUT P2, RZ, R18.reuse, 0x7f, RZ, 0xc0, !PT ;  /* 0x0000007f12ff7812 */ /* 0x040fe2000784c0ff */
[----:B------:R-:W-:Y:S01]  /*98a0*/  ULDC UR5, c[0x0][0x900] ;  /* 0x0002400000057ab9 */ /* 0x000fe20000000800 */
[----:B------:R-:W-:Y:S01]  /*98b0*/  LOP3.LUT P0, RZ, R18, 0x1f, RZ, 0xc0, !PT ;  /* 0x0000001f12ff7812 */ /* 0x000fe2000780c0ff */
[----:B------:R-:W-:Y:S01]  /*98c0*/  UMOV UR6, 0xffffffff ;  /* 0xffffffff00067882 */ /* 0x000fe20000000000 */
[----:B------:R-:W-:Y:S01]  /*98d0*/  BSSY B0, `(.L_x_215) ;  /* 0x00000c1000007945 */ /* 0x000fe20003800000 */
[----:B------:R-:W-:Y:S01]  /*98e0*/  USHF.L.U32 UR6, UR6, UR5, URZ ;  /* 0x0000000506067299 */ /* 0x000fe2000800063f */
[----:B------:R-:W-:Y:S01]  /*98f0*/  IMAD.MOV.U32 R10, RZ, RZ, 0x1 ;  /* 0x00000001ff0a7424 */ /* 0x000fe200078e00ff */
[----:B------:R-:W-:Y:S01]  /*9900*/  LOP3.LUT R18, R22, 0x2, RZ, 0xfc, !PT ;  /* 0x0000000216127812 */ /* 0x000fe200078efcff */
[----:B------:R-:W-:Y:S01]  /*9910*/  ULDC UR4, c[0x0][0x8a8] ;  /* 0x00022a0000047ab9 */ /* 0x000fe20000000800 */
[----:B------:R-:W-:Y:S01]  /*9920*/  PLOP3.LUT P0, PT, P0, P2, PT, 0x8a, 0x0 ;  /* 0x000000000000781c */ /* 0x000fe20000705172 */
[----:B------:R-:W-:-:S02]  /*9930*/  UIADD3 UR15, UR4, -0x1, URZ ;  /* 0xffffffff040f7890 */ /* 0x000fc4000fffe03f */
[----:B------:R-:W-:Y:S02]  /*9940*/  USHF.L.U32 UR17, UR38, UR5, URZ ;  /* 0x0000000526117299 */ /* 0x000fe4000800063f */
[----:B------:R-:W-:Y:S01]  /*9950*/  ULOP3.LUT UR16, URZ, UR6, URZ, 0x33, !UPT ;  /* 0x000000063f107292 */ /* 0x000fe2000f8e333f */
[----:B------:R-:W-:Y:S01]  /*9960*/  ULDC.64 UR20, c[0x0][0x198] ;  /* 0x0000660000147ab9 */ /* 0x000fe20000000a00 */
[----:B-1----:R-:W-:-:S04]  /*9970*/  IADD3 R0, R0, 0x3f, RZ ;  /* 0x0000003f00007810 */ /* 0x002fc80007ffe0ff */
[----:B------:R-:W-:-:S04]  /*9980*/  SHF.R.S32.HI R3, RZ, 0x1f, R0 ;  /* 0x0000001fff037819 */ /* 0x000fc80000011400 */
[----:B------:R-:W-:Y:S02]  /*9990*/  LEA.HI R3, R3, R0, RZ, 0x6 ;  /* 0x0000000003037211 */ /* 0x000fe400078f30ff */
[----:B------:R-:W-:Y:S02]  /*99a0*/  MOV R0, RZ ;  /* 0x000000ff00007202 */ /* 0x000fe40000000f00 */
[----:B------:R-:W-:Y:S01]  /*99b0*/  SHF.R.S32.HI R11, RZ, 0x6, R3 ;  /* 0x00000006ff0b7819 */ /* 0x000fe20000011403 */
[----:B------:R-:W-:-:S04]  /*99c0*/  IMAD.MOV.U32 R3, RZ, RZ, 0x1 ;  /* 0x00000001ff037424 */ /* 0x000fc800078e00ff */
[----:B------:R-:W-:-:S07]  /*99d0*/  VIADD R12, R11, 0x1 ;  /* 0x000000010b0c7836 */ /* 0x000fce0000000000 */
.L_x_227:
[----:B------:R-:W-:-:S03]  /*99e0*/  UMOV UR4, 0xffffffff ;  /* 0xffffffff00047882 */ /* 0x000fc60000000000 */
[----:B------:R-:W-:Y:S05]  /*99f0*/  BRA.DIV UR4, `(.L_x_216) ;  /* 0x00000016045c7947 */ /* 0x000fea000b800000 */
[----:B------:R-:W-:-:S13]  /*9a00*/  ELECT P6, URZ, PT ;  /* 0x00000000003f782f */ /* 0x000fda00038c0000 */
.L_x_255:
[----:B------:R-:W1:Y:S01]  /*9a10*/  LDC R4, c[0x0][0x28c] ;  /* 0x0000a300ff047b82 */ /* 0x000e620000000800 */
[----:B------:R-:W-:Y:S01]  /*9a20*/  BSSY B1, `(.L_x_217) ;  /* 0x0000037000017945 */ /* 0x000fe20003800000 */
[----:B-1----:R-:W-:-:S13]  /*9a30*/  ISETP.LT.OR P6, PT, R4, 0x1, !P6 ;  /* 0x000000010400780c */ /* 0x002fda00077c1670 */
[----:B------:R-:W-:Y:S05]  /*9a40*/  @P6 BRA `(.L_x_218) ;  /* 0x0000000000d06947 */ /* 0x000fea0003800000 */
[----:B------:R-:W-:Y:S01]  /*9a50*/  IMAD.SHL.U32 R9, R6, 0x80, RZ ;  /* 0x0000008006097824 */ /* 0x000fe200078e00ff */
[----:B------:R-:W-:Y:S01]  /*9a60*/  SHF.L.U32 R14, R7, 0x8, RZ ;  /* 0x00000008070e7819 */ /* 0x000fe200000006ff */
[----:B------:R-:W-:Y:S01]  /*9a70*/  IMAD.MOV.U32 R19, RZ, RZ, RZ ;  /* 0x000000ffff137224 */ /* 0x000fe200078e00ff */
[----:B------:R-:W-:Y:S01]  /*9a80*/  MOV R5, R3 ;  /* 0x0000000300057202 */ /* 0x000fe20000000f00 */
[----:B------:R-:W-:Y:S02]  /*9a90*/  IMAD.MOV.U32 R4, RZ, RZ, R12 ;  /* 0x000000ffff047224 */ /* 0x000fe400078e000c */
[----:B------:R-:W-:-:S07]  /*9aa0*/  IMAD.MOV.U32 R6, RZ, RZ, R0 ;  /* 0x000000ffff067224 */ /* 0x000fce00078e0000 */
.L_x_222:
[----:B------:R-:W1:Y:S01]  /*9ab0*/  S2R R8, SR_CgaCtaId ;  /* 0x0000000000087919 */ /* 0x000e620000008800 */
[----:B------:R-:W-:-:S04]  /*9ac0*/  MOV R7, 0x400 ;  /* 0x0000040000077802 */ /* 0x000fc80000000f00 */
[----:B-1----:R-:W-:Y:S02]  /*9ad0*/  LEA R15, R8, R7, 0x18 ;  /* 0x00000007080f7211 */ /* 0x002fe400078ec0ff */
[----:B------:R-:W-:Y:S01]  /*9ae0*/  SHF.L.U32 R7, R5, 0x1f, RZ ;  /* 0x0000001f05077819 */ /* 0x000fe200000006ff */
[----:B------:R-:W1:Y:S02]  /*9af0*/  @!P2 LDC R8, c[0x0][0x500] ;  /* 0x00014000ff08ab82 */ /* 0x000e640000000800 */
[----:B------:R-:W-:-:S04]  /*9b00*/  IMAD R20, R6, 0x8, R15 ;  /* 0x0000000806147824 */ /* 0x000fc800078e020f */
[----:B------:R-:W2:Y:S02]  /*9b10*/  SYNCS.PHASECHK.TRANS64.TRYWAIT P1, [R20+URZ+0x20], R7 ;  /* 0x00002007140075a7 */ /* 0x000ea4000802017f */
[----:B--2---:R-:W-:Y:S05]  /*9b20*/  @!P1 BRA `(.L_x_219) ;  /* 0x0000001400309947 */ /* 0x004fea0003800000 */
.L_x_256:
[----:B--2---:R-:W-:Y:S01]  /*9b30*/  PRMT R7, R18, 0x9910, RZ ;  /* 0x0000991012077816 */ /* 0x004fe200000000ff */
[----:B-1----:R1:W-:Y:S03]  /*9b40*/  @!P2 SYNCS.ARRIVE.TRANS64 RZ, [R20+URZ], R8 ;  /* 0x0000000814ffa9a7 */ /* 0x0023e6000800003f */
[----:B------:R-:W-:-:S13]  /*9b50*/  ISETP.NE.AND P1, PT, R7, 0x2, PT ;  /* 0x000000020700780c */ /* 0x000fda0003f25270 */
[----:B-1----:R-:W-:Y:S05]  /*9b60*/  @P1 BRA `(.L_x_220) ;  /* 0x0000000000041947 */ /* 0x002fea0003800000 */
[----:B------:R-:W-:Y:S01]  /*9b70*/  BPT.TRAP 0x1 ;  /* 0x000000040000795c */ /* 0x000fe20000300000 */
.L_x_220:
[----:B------:R-:W-:Y:S05]  /*9b80*/  @P0 BRA `(.L_x_221) ;  /* 0x0000000000040947 */ /* 0x000fea0003800000 */
[----:B------:R-:W-:Y:S01]  /*9b90*/  BPT.TRAP 0x1 ;  /* 0x000000040000795c */ /* 0x000fe20000300000 */
.L_x_221:
[C---:B------:R-:W-:Y:S01]  /*9ba0*/  LEA R7, R6.reuse, R15, 0xf ;  /* 0x0000000f06077211 */ /* 0x040fe200078e78ff */
[----:B------:R-:W-:Y:S01]  /*9bb0*/  IMAD R15, R6, 0x4000, R15 ;  /* 0x00004000060f7824 */ /* 0x000fe200078e020f */
[----:B------:R-:W-:Y:S01]  /*9bc0*/  R2UR UR9, R20 ;  /* 0x00000000140972ca */ /* 0x000fe200000e0000 */
[----:B------:R-:W-:Y:S01]  /*9bd0*/  UIADD3 UR4, UP0, UR20, 0xf0, URZ ;  /* 0x000000f014047890 */ /* 0x000fe2000ff1e03f */
[----:B------:R-:W-:Y:S01]  /*9be0*/  R2UR UR5, R7 ;  /* 0x00000000070572ca */ /* 0x000fe200000e0000 */
[----:B------:R-:W-:Y:S01]  /*9bf0*/  UIADD3 UR22, UP1, UR20, 0x1f0, URZ ;  /* 0x000001f014167890 */ /* 0x000fe2000ff3e03f */
[----:B------:R-:W-:Y:S01]  /*9c00*/  R2UR UR8, R15 ;  /* 0x000000000f0872ca */ /* 0x000fe200000e0000 */
[----:B------:R-:W-:Y:S01]  /*9c10*/  VIADD R6, R6, 0x1 ;  /* 0x0000000106067836 */ /* 0x000fe20000000000 */
[----:B------:R-:W-:Y:S01]  /*9c20*/  R2UR UR11, R14 ;  /* 0x000000000e0b72ca */ /* 0x000fe200000e0000 */
[----:B------:R-:W-:Y:S01]  /*9c30*/  UIADD3.X UR23, URZ, UR21, URZ, UP1, !UPT ;  /* 0x000000153f177290 */ /* 0x000fe20008ffe43f */
[----:B------:R-:W-:Y:S01]  /*9c40*/  R2UR UR10, R19 ;  /* 0x00000000130a72ca */ /* 0x000fe200000e0000 */
[----:B------:R-:W-:Y:S01]  /*9c50*/  UMOV UR6, 0x0 ;  /* 0x0000000000067882 */ /* 0x000fe20000000000 */
[----:B------:R-:W-:Y:S01]  /*9c60*/  R2UR UR12, R13 ;  /* 0x000000000d0c72ca */ /* 0x000fe200000e0000 */
[----:B------:R-:W-:Y:S01]  /*9c70*/  UMOV UR7, 0x10000000 ;  /* 0x1000000000077882 */ /* 0x000fe20000000000 */
[----:B------:R-:W-:Y:S01]  /*9c80*/  IADD3 R4, R4, -0x1, RZ ;  /* 0xffffffff04047810 */ /* 0x000fe20007ffe0ff */
[----:B------:R-:W-:Y:S01]  /*9c90*/  VIADD R19, R19, 0x40 ;  /* 0x0000004013137836 */ /* 0x000fe20000000000 */
[----:B------:R-:W-:Y:S01]  /*9ca0*/  R2UR UR18, R9 ;  /* 0x00000000091272ca */ /* 0x000fe200000e0000 */
[----:B------:R-:W-:Y:S01]  /*9cb0*/  UIADD3 UR13, UR5, 0x8400, URZ ;  /* 0x00008400050d7890 */ /* 0x000fe2000fffe03f */
[----:B------:R-:W-:Y:S01]  /*9cc0*/  ISETP.GT.AND P3, PT, R4, 0x1, PT ;  /* 0x000000010400780c */ /* 0x000fe20003f64270 */
[----:B------:R-:W-:Y:S01]  /*9cd0*/  UIADD3.X UR5, URZ, UR21, URZ, UP0, !UPT ;  /* 0x000000153f057290 */ /* 0x000fe200087fe43f */
[----:B------:R-:W-:Y:S01]  /*9ce0*/  ISETP.NE.AND P1, PT, R6, 0x4, PT ;  /* 0x000000040600780c */ /* 0x000fe20003f25270 */
[----:B------:R-:W-:-:S03]  /*9cf0*/  UIADD3 UR14, UR8, 0x28400, URZ ;  /* 0x00028400080e7890 */ /* 0x000fc6000fffe03f */
[----:B------:R-:W-:Y:S01]  /*9d00*/  UMOV UR8, UR13 ;  /* 0x0000000d00087c82 */ /* 0x000fe20008000000 */
[----:B------:R-:W-:Y:S02]  /*9d10*/  SEL R8, RZ, 0x1, P1 ;  /* 0x00000001ff087807 */ /* 0x000fe40000800000 */
[----:B------:R-:W-:Y:S01]  /*9d20*/  SEL R6, R6, RZ, P1 ;  /* 0x000000ff06067207 */ /* 0x000fe20000800000 */
[----:B------:R1:W-:Y:S01]  /*9d30*/  UTMALDG.3D [UR8], [UR4], desc[UR6] ;  /* 0x00000608040075b4 */ /* 0x0003e20008011000 */
[----:B------:R-:W-:Y:S01]  /*9d40*/  LOP3.LUT R5, R5, R8, RZ, 0x3c, !PT ;  /* 0x0000000805057212 */ /* 0x000fe200078e3cff */
[----:B-1----:R-:W-:Y:S01]  /*9d50*/  UMOV UR8, UR14 ;  /* 0x0000000e00087c82 */ /* 0x002fe20008000000 */
[----:B------:R-:W-:Y:S02]  /*9d60*/  UMOV UR11, UR18 ;  /* 0x00000012000b7c82 */ /* 0x000fe40008000000 */
[----:B------:R1:W-:Y:S02]  /*9d70*/  UTMALDG.3D [UR8], [UR22], desc[UR6] ;  /* 0x00000608160075b4 */ /* 0x0003e40008011000 */
[----:B-1----:R-:W-:Y:S05]  /*9d80*/  @P3 BRA `(.L_x_222) ;  /* 0xfffffffc00483947 */ /* 0x002fea000383ffff */
.L_x_218:
[----:B------:R-:W-:Y:S05]  /*9d90*/  BSYNC B1 ;  /* 0x0000000000017941 */ /* 0x000fea0003800000 */
.L_x_217:
[----:B------:R-:W-:Y:S01]  /*9da0*/  LOP3.LUT P3, RZ, R10, 0xff, RZ, 0xc0, !PT ;  /* 0x000000ff0aff7812 */ /* 0x000fe2000786c0ff */
[----:B------:R-:W-:Y:S01]  /*9db0*/  IMAD.IADD R0, R11, 0x1, R0 ;  /* 0x000000010b007824 */ /* 0x000fe200078e0200 */
[----:B------:R-:W-:Y:S01]  /*9dc0*/  IADD3 R16, P4, R16, UR40, RZ ;  /* 0x0000002810107c10 */ /* 0x000fe2000ff9e0ff */
[----:B------:R-:W-:Y:S01]  /*9dd0*/  ULDC.64 UR4, c[0x0][0x8f8] ;  /* 0x00023e0000047ab9 */ /* 0x000fe20000000a00 */
[----:B------:R-:W-:Y:S01]  /*9de0*/  BSSY B1, `(.L_x_223) ;  /* 0x000006d000017945 */ /* 0x000fe20003800000 */
[----:B------:R-:W-:Y:S01]  /*9df0*/  MOV R7, 0xffffffff ;  /* 0xffffffff00077802 */ /* 0x000fe20000000f00 */
[----:B------:R-:W-:Y:S01]  /*9e00*/  IMAD.MOV.U32 R13, RZ, RZ, -0x1 ;  /* 0xffffffffff0d7424 */ /* 0x000fe200078e00ff */
[----:B------:R-:W-:Y:S02]  /*9e10*/  SHF.R.U32.HI R4, RZ, 0x2, R0 ;  /* 0x00000002ff047819 */ /* 0x000fe40000011600 */
[----:B------:R-:W-:Y:S02]  /*9e20*/  ISETP.GT.U32.AND P1, PT, R0, 0x3, PT ;  /* 0x000000030000780c */ /* 0x000fe40003f24070 */
[----:B------:R-:W-:-:S02]  /*9e30*/  LOP3.LUT R4, R4, 0x1, RZ, 0xc0, !PT ;  /* 0x0000000104047812 */ /* 0x000fc400078ec0ff */
[----:B------:R-:W1:Y:S01]  /*9e40*/  @P3 S2R R6, SR_CgaCtaId ;  /* 0x0000000000063919 */ /* 0x000e620000008800 */
[----:B------:R-:W-:Y:S02]  /*9e50*/  @P3 MOV R5, 0x400 ;  /* 0x0000040000053802 */ /* 0x000fe40000000f00 */
[----:B------:R-:W-:Y:S02]  /*9e60*/  ISETP.LT.U32.AND P1, PT, R11, 0x4, P1 ;  /* 0x000000040b00780c */ /* 0x000fe40000f21070 */
[----:B------:R-:W-:Y:S02]  /*9e70*/  IADD3.X R17, R17, UR39, RZ, P4, !PT ;  /* 0x0000002711117c10 */ /* 0x000fe4000a7fe4ff */
[----:B------:R-:W-:Y:S02]  /*9e80*/  ISETP.GE.U32.AND P4, PT, R16, UR4, PT ;  /* 0x0000000410007c0c */ /* 0x000fe4000bf86070 */
[----:B------:R-:W-:Y:S02]  /*9e90*/  LOP3.LUT R0, R0, 0x3, RZ, 0xc0, !PT ;  /* 0x0000000300007812 */ /* 0x000fe400078ec0ff */
[----:B------:R-:W-:-:S02]  /*9ea0*/  PRMT R10, RZ, 0x7610, R10 ;  /* 0x00007610ff0a7816 */ /* 0x000fc4000000000a */
[----:B-1----:R-:W-:Y:S01]  /*9eb0*/  @P3 LEA R5, R6, R5, 0x18 ;  /* 0x0000000506053211 */ /* 0x002fe200078ec0ff */
[----:B------:R-:W-:-:S03]  /*9ec0*/  IMAD.MOV.U32 R6, RZ, RZ, -0x1 ;  /* 0xffffffffff067424 */ /* 0x000fc600078e00ff */
[----:B------:R1:W-:Y:S01]  /*9ed0*/  @P3 SYNCS.ARRIVE.TRANS64.A1T0 RZ, [R5+URZ+0x88], RZ ;  /* 0x000088ff05ff39a7 */ /* 0x0003e2000810003f */
[----:B------:R-:W-:Y:S02]  /*9ee0*/  ISETP.NE.U32.AND P3, PT, R4, 0x1, PT ;  /* 0x000000010400780c */ /* 0x000fe40003f65070 */
[----:B------:R-:W-:Y:S02]  /*9ef0*/  SEL R4, RZ, 0x1, !P1 ;  /* 0x00000001ff047807 */ /* 0x000fe40004800000 */
[----:B------:R-:W-:Y:S02]  /*9f00*/  ISETP.GE.U32.AND.EX P1, PT, R17, UR5, PT, P4 ;  /* 0x0000000511007c0c */ /* 0x000fe4000bf26140 */
[----:B------:R-:W-:-:S04]  /*9f10*/  ISETP.GT.U32.AND P3, PT, R11, 0x3, !P3 ;  /* 0x000000030b00780c */ /* 0x000fc80005f64070 */
[----:B-1----:R-:W-:-:S04]  /*9f20*/  SEL R5, RZ, 0x1, !P3 ;  /* 0x00000001ff057807 */ /* 0x002fc80005800000 */
[--C-:B------:R-:W-:Y:S02]  /*9f30*/  LOP3.LUT R3, R5, R3, R4.reuse, 0x96, !PT ;  /* 0x0000000305037212 */ /* 0x100fe400078e9604 */
[----:B------:R-:W-:Y:S01]  /*9f40*/  PRMT R4, RZ, 0x7610, R4 ;  /* 0x00007610ff047816 */ /* 0x000fe20000000004 */
[----:B------:R-:W-:Y:S06]  /*9f50*/  @P1 BRA `(.L_x_224) ;  /* 0x0000000400541947 */ /* 0x000fec0003800000 */
[----:B------:R-:W-:Y:S01]  /*9f60*/  ULDC.64 UR4, c[0x0][0x8d0] ;  /* 0x0002340000047ab9 */ /* 0x000fe20000000a00 */
[----:B------:R-:W1:Y:S01]  /*9f70*/  S2R R14, SR_CTAID.X ;  /* 0x00000000000e7919 */ /* 0x000e620000002500 */
[----:B------:R-:W-:Y:S01]  /*9f80*/  ISETP.NE.U32.AND P1, PT, RZ, UR4, PT ;  /* 0x00000004ff007c0c */ /* 0x000fe2000bf25070 */
[----:B------:R-:W-:Y:S01]  /*9f90*/  ULDC UR7, c[0x0][0x8d8] ;  /* 0x0002360000077ab9 */ /* 0x000fe20000000800 */
[----:B------:R-:W-:Y:S01]  /*9fa0*/  MOV R4, R16 ;  /* 0x0000001000047202 */ /* 0x000fe20000000f00 */
[----:B------:R-:W2:Y:S01]  /*9fb0*/  S2R R13, SR_CTAID.Y ;  /* 0x00000000000d7919 */ /* 0x000ea20000002600 */
[----:B------:R-:W-:Y:S01]  /*9fc0*/  ISETP.NE.AND.EX P1, PT, RZ, UR5, PT, P1 ;  /* 0x00000005ff007c0c */ /* 0x000fe2000bf25310 */
[----:B------:R-:W-:-:S12]  /*9fd0*/  IMAD.MOV.U32 R5, RZ, RZ, R17 ;  /* 0x000000ffff057224 */ /* 0x000fd800078e0011 */
[----:B------:R-:W-:Y:S05]  /*9fe0*/  @!P1 BRA `(.L_x_225) ;  /* 0x0000000000289947 */ /* 0x000fea0003800000 */
[----:B------:R-:W-:Y:S02]  /*9ff0*/  ULDC UR6, c[0x0][0x8dc] ;  /* 0x0002370000067ab9 */ /* 0x000fe40000000800 */
[----:B------:R-:W-:-:S05]  /*a000*/  IADD3 R9, P1, R16, UR6, RZ ;  /* 0x0000000610097c10 */ /* 0x000fca000ff3e0ff */
[----:B------:R-:W-:-:S04]  /*a010*/  IMAD.X R15, RZ, RZ, R17, P1 ;  /* 0x000000ffff0f7224 */ /* 0x000fc800008e0611 */
[----:B------:R-:W-:-:S04]  /*a020*/  IMAD.WIDE.U32 R6, R15, UR4, RZ ;  /* 0x000000040f067c25 */ /* 0x000fc8000f8e00ff */
[----:B------:R-:W-:-:S04]  /*a030*/  IMAD.WIDE.U32 R6, P1, R9, UR5, R6 ;  /* 0x0000000509067c25 */ /* 0x000fc8000f820006 */
[----:B------:R-:W-:Y:S01]  /*a040*/  IMAD.WIDE.U32 R8, R9, UR4, RZ ;  /* 0x0000000409087c25 */ /* 0x000fe2000f8e00ff */
[----:B------:R-:W-:-:S03]  /*a050*/  IADD3.X R5, RZ, RZ, RZ, P1, !PT ;  /* 0x000000ffff057210 */ /* 0x000fc60000ffe4ff */
[----:B------:R-:W-:Y:S01]  /*a060*/  IMAD.MOV.U32 R4, RZ, RZ, R7 ;  /* 0x000000ffff047224 */ /* 0x000fe200078e0007 */
[----:B------:R-:W-:-:S05]  /*a070*/  IADD3 RZ, P1, R9, R6, RZ ;  /* 0x0000000609ff7210 */ /* 0x000fca0007f3e0ff */
[----:B------:R-:W-:-:S08]  /*a080*/  IMAD.WIDE.U32.X R4, R15, UR5, R4, P1 ;  /* 0x000000050f047c25 */ /* 0x000fd000088e0404 */
.L_x_225:
[--C-:B------:R-:W-:Y:S01]  /*a090*/  SHF.R.U64 R8, R4, UR7, R5.reuse ;  /* 0x0000000704087c19 */ /* 0x100fe20008001205 */
[----:B------:R-:W-:Y:S01]  /*a0a0*/  ULDC.64 UR4, c[0x0][0x8c8] ;  /* 0x0002320000047ab9 */ /* 0x000fe20000000a00 */
[----:B------:R-:W-:Y:S01]  /*a0b0*/  SHF.R.U32.HI R4, RZ, UR7, R5 ;  /* 0x00000007ff047c19 */ /* 0x000fe20008011605 */
[----:B------:R-:W3:Y:S01]  /*a0c0*/  LDC R25, c[0x0][0x144] ;  /* 0x00005100ff197b82 */ /* 0x000ee20000000800 */
[----:B------:R-:W-:Y:S01]  /*a0d0*/  IADD3 R7, P1, RZ, -R8, RZ ;  /* 0x80000008ff077210 */ /* 0x000fe20007f3e0ff */
[----:B------:R-:W-:Y:S01]  /*a0e0*/  ULDC.64 UR8, c[0x0][0x8e8] ;  /* 0x00023a0000087ab9 */ /* 0x000fe20000000a00 */
[----:B-1----:R-:W-:Y:S01]  /*a0f0*/  I2FP.F32.U32 R9, R14 ;  /* 0x0000000e00097245 */ /* 0x002fe20000201000 */
[----:B------:R-:W-:Y:S02]  /*a100*/  ULDC UR6, c[0x0][0x8b0] ;  /* 0x00022c0000067ab9 */ /* 0x000fe40000000800 */
[----:B------:R-:W-:Y:S01]  /*a110*/  IMAD.X R4, RZ, RZ, ~R4, P1 ;  /* 0x000000ffff047224 */ /* 0x000fe200008e0e04 */
[----:B------:R-:W-:Y:S01]  /*a120*/  ISETP.NE.U32.AND P1, PT, RZ, UR8, PT ;  /* 0x00000008ff007c0c */ /* 0x000fe2000bf25070 */
[----:B------:R-:W1:Y:S02]  /*a130*/  LDC R20, c[0x0][0x148] ;  /* 0x00005200ff147b82 */ /* 0x000e640000000800 */
[----:B------:R-:W-:Y:S01]  /*a140*/  IMAD R6, R4, UR4, RZ ;  /* 0x0000000404067c24 */ /* 0x000fe2000f8e02ff */
[----:B------:R-:W-:Y:S01]  /*a150*/  ISETP.NE.AND.EX P1, PT, RZ, UR9, PT, P1 ;  /* 0x00000009ff007c0c */ /* 0x000fe2000bf25310 */
[----:B------:R-:W-:Y:S01]  /*a160*/  IMAD.WIDE.U32 R4, R7, UR4, R16 ;  /* 0x0000000407047c25 */ /* 0x000fe2000f8e0010 */
[----:B------:R-:W-:-:S03]  /*a170*/  ULDC UR4, c[0x0][0x150] ;  /* 0x0000540000047ab9 */ /* 0x000fc60000000800 */
[----:B------:R-:W-:Y:S02]  /*a180*/  IMAD R7, R7, UR5, R6 ;  /* 0x0000000507077c24 */ /* 0x000fe4000f8e0206 */
[----:B------:R-:W-:Y:S01]  /*a190*/  FMUL R6, R9, UR4 ;  /* 0x0000000409067c20 */ /* 0x000fe20008400000 */
[----:B------:R-:W-:Y:S01]  /*a1a0*/  ULDC UR4, c[0x0][0x8c0] ;  /* 0x0002300000047ab9 */ /* 0x000fe20000000800 */
[----:B------:R-:W-:Y:S01]  /*a1b0*/  ULDC UR5, c[0x0][0x154] ;  /* 0x0000550000057ab9 */ /* 0x000fe20000000800 */
[----:B------:R-:W-:-:S03]  /*a1c0*/  IADD3 R5, R5, R7, RZ ;  /* 0x0000000705057210 */ /* 0x000fc60007ffe0ff */
[----:B------:R-:W4:Y:S01]  /*a1d0*/  F2I.U32.TRUNC.NTZ R6, R6 ;  /* 0x0000000600067305 */ /* 0x000f22000020f000 */
[----:B------:R-:W-:Y:S02]  /*a1e0*/  SHF.R.U64 R9, R4, UR4, R5 ;  /* 0x0000000404097c19 */ /* 0x000fe40008001205 */
[----:B--2---:R-:W-:-:S05]  /*a1f0*/  I2FP.F32.U32 R4, R13 ;  /* 0x0000000d00047245 */ /* 0x004fca0000201000 */
[----:B------:R-:W-:Y:S01]  /*a200*/  FMUL R21, R4, UR5 ;  /* 0x0000000504157c20 */ /* 0x000fe20008400000 */
[----:B------:R-:W-:Y:S01]  /*a210*/  SHF.R.U32.HI R4, RZ, UR4, R5 ;  /* 0x00000004ff047c19 */ /* 0x000fe20008011605 */
[----:B------:R-:W-:-:S03]  /*a220*/  ULDC UR4, c[0x0][0x900] ;  /* 0x0002400000047ab9 */ /* 0x000fc60000000800 */
[--C-:B------:R-:W-:Y:S01]  /*a230*/  SHF.R.U64 R19, R9, UR6, R4.reuse ;  /* 0x0000000609137c19 */ /* 0x100fe20008001204 */
[----:B------:R-:W2:Y:S01]  /*a240*/  F2I.U32.TRUNC.NTZ R21, R21 ;  /* 0x0000001500157305 */ /* 0x000ea2000020f000 */
[----:B------:R-:W-:Y:S01]  /*a250*/  SHF.R.U32.HI R4, RZ, UR6, R4 ;  /* 0x00000006ff047c19 */ /* 0x000fe20008011604 */
[----:B----4-:R-:W-:-:S03]  /*a260*/  IMAD.MOV R6, RZ, RZ, -R6 ;  /* 0x000000ffff067224 */ /* 0x010fc600078e0a06 */
[----:B------:R-:W-:Y:S01]  /*a270*/  SHF.R.U64 R15, R19, UR4, R4 ;  /* 0x00000004130f7c19 */ /* 0x000fe20008001204 */
[----:B---3--:R-:W-:Y:S01]  /*a280*/  IMAD R14, R25, R6, R14 ;  /* 0x00000006190e7224 */ /* 0x008fe200078e020e */
[----:B------:R-:W-:-:S03]  /*a290*/  SHF.R.U32.HI R23, RZ, UR4, R4 ;  /* 0x00000004ff177c19 */ /* 0x000fc60008011604 */
[----:B------:R-:W-:Y:S01]  /*a2a0*/  IMAD.MOV.U32 R4, RZ, RZ, R15 ;  /* 0x000000ffff047224 */ /* 0x000fe200078e000f */
[----:B------:R-:W-:Y:S01]  /*a2b0*/  MOV R5, R23 ;  /* 0x0000001700057202 */ /* 0x000fe20000000f00 */
[----:B--2---:R-:W-:Y:S06]  /*a2c0*/  @!P1 BRA `(.L_x_226) ;  /* 0x0000000000289947 */ /* 0x004fec0003800000 */
[----:B------:R-:W-:Y:S02]  /*a2d0*/  ULDC UR4, c[0x0][0x8f4] ;  /* 0x00023d0000047ab9 */ /* 0x000fe40000000800 */
[----:B------:R-:W-:-:S05]  /*a2e0*/  IADD3 R5, P1, R15, UR4, RZ ;  /* 0x000000040f057c10 */ /* 0x000fca000ff3e0ff */
[----:B------:R-:W-:-:S04]  /*a2f0*/  IMAD.X R23, RZ, RZ, R23, P1 ;  /* 0x000000ffff177224 */ /* 0x000fc800008e0617 */
[----:B------:R-:W-:-:S04]  /*a300*/  IMAD.WIDE.U32 R6, R23, UR8, RZ ;  /* 0x0000000817067c25 */ /* 0x000fc8000f8e00ff */
[----:B------:R-:W-:-:S04]  /*a310*/  IMAD.WIDE.U32 R6, P1, R5, UR9, R6 ;  /* 0x0000000905067c25 */ /* 0x000fc8000f820006 */
[----:B------:R-:W-:Y:S01]  /*a320*/  IMAD.WIDE.U32 R4, R5, UR8, RZ ;  /* 0x0000000805047c25 */ /* 0x000fe2000f8e00ff */
[----:B------:R-:W-:-:S04]  /*a330*/  MOV R4, R7 ;  /* 0x0000000700047202 */ /* 0x000fc80000000f00 */
[----:B------:R-:W-:Y:S01]  /*a340*/  IADD3 RZ, P3, R5, R6, RZ ;  /* 0x0000000605ff7210 */ /* 0x000fe20007f7e0ff */
[----:B------:R-:W-:-:S04]  /*a350*/  IMAD.X R5, RZ, RZ, RZ, P1 ;  /* 0x000000ffff057224 */ /* 0x000fc800008e06ff */
[----:B------:R-:W-:-:S08]  /*a360*/  IMAD.WIDE.U32.X R4, R23, UR9, R4, P3 ;  /* 0x0000000917047c25 */ /* 0x000fd000098e0404 */
.L_x_226:
[----:B------:R-:W-:Y:S01]  /*a370*/  ISETP.NE.AND P1, PT, R2, 0x1, PT ;  /* 0x000000010200780c */ /* 0x000fe20003f25270 */
[----:B------:R-:W-:Y:S01]  /*a380*/  ULDC UR4, c[0x0][0x8f0] ;  /* 0x00023c0000047ab9 */ /* 0x000fe20000000800 */
[----:B------:R-:W-:Y:S01]  /*a390*/  LOP3.LUT R19, R19, UR16, RZ, 0xc0, !PT ;  /* 0x0000001013137c12 */ /* 0x000fe2000f8ec0ff */
[----:B------:R-:W-:Y:S01]  /*a3a0*/  IMAD.MOV R21, RZ, RZ, -R21 ;  /* 0x000000ffff157224 */ /* 0x000fe200078e0a15 */
[----:B------:R-:W-:Y:S01]  /*a3b0*/  SHF.R.U64 R4, R4, UR4, R5 ;  /* 0x0000000404047c19 */ /* 0x000fe20008001205 */
[----:B------:R-:W-:Y:S01]  /*a3c0*/  ULDC UR4, c[0x0][0x8e0] ;  /* 0x0002380000047ab9 */ /* 0x000fe20000000800 */
[----:B------:R-:W-:Y:S01]  /*a3d0*/  ULDC UR5, c[0x0][0x8b8] ;  /* 0x00022e0000057ab9 */ /* 0x000fe20000000800 */
[----:B------:R-:W-:Y:S02]  /*a3e0*/  MOV R5, 0x1 ;  /* 0x0000000100057802 */ /* 0x000fe40000000f00 */
[----:B------:R-:W-:Y:S02]  /*a3f0*/  IMAD.MOV R6, RZ, RZ, -R4 ;  /* 0x000000ffff067224 */ /* 0x000fe400078e0a04 */
[----:B------:R-:W-:Y:S01]  /*a400*/  IMAD R19, R4, UR17, R19 ;  /* 0x0000001104137c24 */ /* 0x000fe2000f8e0213 */
[----:B------:R-:W-:Y:S01]  /*a410*/  LOP3.LUT R4, R9, UR15, RZ, 0xc0, !PT ;  /* 0x0000000f09047c12 */ /* 0x000fe2000f8ec0ff */
[----:B-1----:R-:W-:-:S02]  /*a420*/  @P1 IMAD R14, R20, R21, R13 ;  /* 0x00000015140e1224 */ /* 0x002fc400078e020d */
[----:B------:R-:W-:Y:S01]  /*a430*/  IMAD R15, R6, UR4, R15 ;  /* 0x00000004060f7c24 */ /* 0x000fe2000f8e020f */
[----:B------:R-:W-:Y:S01]  /*a440*/  ULDC UR4, c[0x0][0x8a8] ;  /* 0x00022a0000047ab9 */ /* 0x000fe20000000800 */
[----:B------:R-:W-:Y:S02]  /*a450*/  IMAD R14, R19, UR5, R14 ;  /* 0x00000005130e7c24 */ /* 0x000fe4000f8e020e */
[--C-:B------:R-:W-:Y:S01]  /*a460*/  IMAD R15, R15, UR4, R4.reuse ;  /* 0x000000040f0f7c24 */ /* 0x100fe2000f8e0204 */
[----:B------:R-:W-:Y:S01]  /*a470*/  PRMT R4, R5, 0x7610, R4 ;  /* 0x0000761005047816 */ /* 0x000fe20000000004 */
[----:B------:R-:W-:-:S03]  /*a480*/  IMAD.MOV.U32 R13, RZ, RZ, R8 ;  /* 0x000000ffff0d7224 */ /* 0x000fc600078e0008 */
[----:B------:R-:W-:Y:S02]  /*a490*/  SEL R6, R15, R14, !P1 ;  /* 0x0000000e0f067207 */ /* 0x000fe40004800000 */
[----:B------:R-:W-:-:S07]  /*a4a0*/  SEL R7, R14, R15, !P1 ;  /* 0x0000000f0e077207 */ /* 0x000fce0004800000 */
.L_x_224:
[----:B------:R-:W-:Y:S05]  /*a4b0*/  BSYNC B1 ;  /* 0x0000000000017941 */ /* 0x000fea0003800000 */
.L_x_223:
[----:B------:R-:W-:-:S13]  /*a4c0*/  LOP3.LUT P1, RZ, R4, 0xff, RZ, 0xc0, !PT ;  /* 0x000000ff04ff7812 */ /* 0x000fda000782c0ff */
[----:B------:R-:W-:Y:S05]  /*a4d0*/  @P1 BRA `(.L_x_227) ;  /* 0xfffffff400401947 */ /* 0x000fea000383ffff */
[----:B------:R-:W-:Y:S05]  /*a4e0*/  BSYNC B0 ;  /* 0x0000000000007941 */ /* 0x000fea0003800000 */
.L_x_215:
[----:B------:R-:W-:-:S03]  /*a4f0*/  UMOV UR4, 0xffffffff ;  /* 0xffffffff00047882 */ /* 0x000fc60000000000 */
[----:B------:R-:W-:Y:S05]  /*a500*/  BRA.DIV UR4, `(.L_x_228) ;  /* 0x0000000a04cc7947 */ /* 0x000fea000b800000 */
[----:B------:R-:W-:-:S13]  /*a510*/  ELECT P6, URZ, PT ;  /* 0x00000000003f782f */ /* 0x000fda00038c0000 */
.L_x_259:
[----:B------:R-:W-:Y:S05]  /*a520*/  @!P6 BRA `(.L_x_9) ;  /* 0x0000000000a4e947 */ /* 0x000fea0003800000 */
[----:B------:R-:W-:-:S04]  /*a530*/  LOP3.LUT R22, R22, 0x2, RZ, 0xfc, !PT ;  /* 0x0000000216167812 */ /* 0x000fc800078efcff */
[----:B------:R-:W-:-:S13]  /*a540*/  ISETP.NE.AND P0, PT, R22, 0x3, PT ;  /* 0x000000031600780c */ /* 0x000fda0003f05270 */
[----:B------:R-:W-:Y:S05]  /*a550*/  @!P0 BRA `(.L_x_229) ;  /* 0x0000000000048947 */ /* 0x000fea0003800000 */
[----:B------:R-:W-:Y:S01]  /*a560*/  BPT.TRAP 0x1 ;  /* 0x000000040000795c */ /* 0x000fe20000300000 */
.L_x_229:
[----:B------:R-:W1:Y:S01]  /*a570*/  S2R R5, SR_CgaCtaId ;  /* 0x0000000000057919 */ /* 0x000e620000008800 */
[----:B------:R-:W-:Y:S02]  /*a580*/  MOV R2, 0x400 ;  /* 0x0000040000027802 */ /* 0x000fe40000000f00 */
[----:B------:R-:W-:Y:S02]  /*a590*/  SHF.L.U32 R4, R3, 0x1f, RZ ;  /* 0x0000001f03047819 */ /* 0x000fe400000006ff */
[----:B-1----:R-:W-:-:S05]  /*a5a0*/  LEA R5, R5, R2, 0x18 ;  /* 0x0000000205057211 */ /* 0x002fca00078ec0ff */
[----:B------:R-:W-:-:S05]  /*a5b0*/  VIADD R5, R5, 0x20 ;  /* 0x0000002005057836 */ /* 0x000fca0000000000 */
[C---:B------:R-:W-:Y:S01]  /*a5c0*/  LEA R7, R0.reuse, R5, 0x3 ;  /* 0x0000000500077211 */ /* 0x040fe200078e18ff */
[----:B------:R-:W-:-:S03]  /*a5d0*/  VIADD R0, R0, 0x1 ;  /* 0x0000000100007836 */ /* 0x000fc60000000000 */
[----:B------:R-:W1:Y:S02]  /*a5e0*/  SYNCS.PHASECHK.TRANS64.TRYWAIT P0, [R7+URZ], R4 ;  /* 0x00000004070075a7 */ /* 0x000e64000800017f */
[----:B------:R-:W-:-:S04]  /*a5f0*/  ISETP.NE.AND P1, PT, R0, 0x4, PT ;  /* 0x000000040000780c */ /* 0x000fc80003f25270 */
[----:B------:R-:W-:Y:S02]  /*a600*/  SEL R2, RZ, 0x1, P1 ;  /* 0x00000001ff027807 */ /* 0x000fe40000800000 */
[----:B------:R-:W-:Y:S02]  /*a610*/  SEL R0, R0, RZ, P1 ;  /* 0x000000ff00007207 */ /* 0x000fe40000800000 */
[----:B------:R-:W-:-:S03]  /*a620*/  LOP3.LUT R9, R3, R2, RZ, 0x3c, !PT ;  /* 0x0000000203097212 */ /* 0x000fc600078e3cff */
[----:B------:R-:W-:Y:S01]  /*a630*/  IMAD R6, R0, 0x8, R5 ;  /* 0x0000000800067824 */ /* 0x000fe200078e0205 */
[----:B------:R-:W-:Y:S01]  /*a640*/  SHF.L.U32 R3, R9, 0x1f, RZ ;  /* 0x0000001f09037819 */ /* 0x000fe200000006ff */
[----:B-1----:R-:W-:Y:S06]  /*a650*/  @!P0 BRA `(.L_x_230) ;  /* 0x0000000800988947 */ /* 0x002fec0003800000 */
.L_x_260:
[----:B------:R-:W2:Y:S01]  /*a660*/  SYNCS.PHASECHK.TRANS64.TRYWAIT P0, [R6+URZ], R3 ;  /* 0x00000003060075a7 */ /* 0x000ea2000800017f */
[----:B------:R-:W-:-:S04]  /*a670*/  IADD3 R0, R0, 0x1, RZ ;  /* 0x0000000100007810 */ /* 0x000fc80007ffe0ff */
[----:B------:R-:W-:-:S04]  /*a680*/  ISETP.NE.AND P1, PT, R0, 0x4, PT ;  /* 0x000000040000780c */ /* 0x000fc80003f25270 */
[----:B------:R-:W-:Y:S02]  /*a690*/  SEL R2, RZ, 0x1, P1 ;  /* 0x00000001ff027807 */ /* 0x000fe40000800000 */
[----:B------:R-:W-:Y:S02]  /*a6a0*/  SEL R0, R0, RZ, P1 ;  /* 0x000000ff00007207 */ /* 0x000fe40000800000 */
[----:B------:R-:W-:-:S03]  /*a6b0*/  LOP3.LUT R9, R9, R2, RZ, 0x3c, !PT ;  /* 0x0000000209097212 */ /* 0x000fc600078e3cff */
[----:B-1----:R-:W-:Y:S01]  /*a6c0*/  IMAD R7, R0, 0x8, R5 ;  /* 0x0000000800077824 */ /* 0x002fe200078e0205 */
[----:B------:R-:W-:Y:S01]  /*a6d0*/  SHF.L.U32 R4, R9, 0x1f, RZ ;  /* 0x0000001f09047819 */ /* 0x000fe200000006ff */
[----:B--2---:R-:W-:Y:S06]  /*a6e0*/  @!P0 BRA `(.L_x_231) ;  /* 0x0000000800888947 */ /* 0x004fec0003800000 */
.L_x_261:
[----:B------:R-:W2:Y:S01]  /*a6f0*/  SYNCS.PHASECHK.TRANS64.TRYWAIT P0, [R7+URZ], R4 ;  /* 0x00000004070075a7 */ /* 0x000ea2000800017f */
[----:B------:R-:W-:-:S05]  /*a700*/  VIADD R0, R0, 0x1 ;  /* 0x0000000100007836 */ /* 0x000fca0000000000 */
[----:B------:R-:W-:-:S04]  /*a710*/  ISETP.NE.AND P1, PT, R0, 0x4, PT ;  /* 0x000000040000780c */ /* 0x000fc80003f25270 */
[----:B------:R-:W-:Y:S02]  /*a720*/  SEL R2, RZ, 0x1, P1 ;  /* 0x00000001ff027807 */ /* 0x000fe40000800000 */
[----:B------:R-:W-:Y:S02]  /*a730*/  SEL R0, R0, RZ, P1 ;  /* 0x000000ff00007207 */ /* 0x000fe40000800000 */
[----:B------:R-:W-:Y:S01]  /*a740*/  LOP3.LUT R2, R9, R2, RZ, 0x3c, !PT ;  /* 0x0000000209027212 */ /* 0x000fe200078e3cff */
[----:B--2---:R-:W-:Y:S06]  /*a750*/  @!P0 BRA `(.L_x_232) ;  /* 0x0000000800808947 */ /* 0x004fec0003800000 */
.L_x_262:
[----:B------:R-:W-:Y:S02]  /*a760*/  LEA R5, R0, R5, 0x3 ;  /* 0x0000000500057211 */ /* 0x000fe400078e18ff */
[----:B------:R-:W-:-:S07]  /*a770*/  SHF.L.U32 R0, R2, 0x1f, RZ ;  /* 0x0000001f02007819 */ /* 0x000fce00000006ff */
.L_x_233:
[----:B---3--:R3:W4:Y:S02]  /*a780*/  SYNCS.PHASECHK.TRANS64.TRYWAIT P0, [R5+URZ], R0 ;  /* 0x00000000050075a7 */ /* 0x008724000800017f */
[----:B----4-:R-:W-:Y:S05]  /*a790*/  @!P0 NANOSLEEP.SYNCS 0x989680 ;  /* 0x009896800000895d */ /* 0x010fea0003900000 */
[----:B------:R-:W4:Y:S02]  /*a7a0*/  @!P0 SYNCS.PHASECHK.TRANS64 P0, [R5+URZ], R0 ;  /* 0x00000000050085a7 */ /* 0x000f24000800007f */
[----:B----4-:R-:W-:Y:S05]  /*a7b0*/  @!P0 BRA `(.L_x_233) ;  /* 0xfffffffc00f08947 */ /* 0x010fea000383ffff */
.L_x_9:
[----:B------:R-:W-:Y:S05]  /*a7c0*/  BSYNC B6 ;  /* 0x0000000000067941 */ /* 0x000fea0003800000 */
.L_x_7:
[----:B------:R-:W-:Y:S05]  /*a7d0*/  EXIT ;  /* 0x000000000000794d */ /* 0x000fea0003800000 */
.L_x_22:
[----:B---3--:R3:W4:Y:S02]  /*a7e0*/  SYNCS.PHASECHK.TRANS64.TRYWAIT P1, [R3+URZ], R0 ;  /* 0x00000000030075a7 */ /* 0x008724000802017f */
[----:B----4-:R-:W-:Y:S05]  /*a7f0*/  @!P1 NANOSLEEP.SYNCS 0x989680 ;  /* 0x009896800000995d */ /* 0x010fea0003900000 */
[----:B------:R-:W4:Y:S02]  /*a800*/  @!P1 SYNCS.PHASECHK.TRANS64 P1, [R3+URZ], R0 ;  /* 0x00000000030095a7 */ /* 0x000f24000802007f */
[----:B----4-:R-:W-:Y:S05]  /*a810*/  @!P1 BRA `(.L_x_22) ;  /* 0xfffffffc00f09947 */ /* 0x010fea000383ffff */
[----:B------:R-:W-:Y:S05]  /*a820*/  BRA `(.L_x_21) ;  /* 0xffffff6c00d47947 */ /* 0x000fea000383ffff */
.L_x_27:
[----:B--2---:R-:W-:-:S04]  /*a830*/  IMAD.U32 R4, RZ, RZ, UR4 ;  /* 0x00000004ff047e24 */ /* 0x004fc8000f8e00ff */
[----:B------:R2:W3:Y:S03]  /*a840*/  SYNCS.PHASECHK.TRANS64.TRYWAIT P1, [R4+URZ], R3 ;  /* 0x00000003040075a7 */ /* 0x0004e6000802017f */
[----:B---3--:R-:W-:Y:S05]  /*a850*/  @!P1 NANOSLEEP.SYNCS 0x989680 ;  /* 0x009896800000995d */ /* 0x008fea0003900000 */
[----:B------:R-:W3:Y:S02]  /*a860*/  @!P1 SYNCS.PHASECHK.TRANS64 P1, [R4+URZ], R3 ;  /* 0x00000003040095a7 */ /* 0x000ee4000802007f */
[----:B---3--:R-:W-:Y:S05]  /*a870*/  @!P1 BRA `(.L_x_27) ;  /* 0xfffffffc00ec9947 */ /* 0x008fea000383ffff */
[----:B------:R-:W-:Y:S05]  /*a880*/  BRA `(.L_x_26) ;  /* 0xffffff7000f47947 */ /* 0x000fea000383ffff */
.L_x_50:
[----:B-1----:R-:W-:-:S04]  /*a890*/  IMAD.U32 R5, RZ, RZ, UR51 ;  /* 0x00000033ff057e24 */ /* 0x002fc8000f8e00ff */
[----:B------:R1:W2:Y:S03]  /*a8a0*/  SYNCS.PHASECHK.TRANS64.TRYWAIT P2, [R5+URZ+0x40], R4 ;  /* 0x00004004050075a7 */ /* 0x0002a6000804017f */
[----:B--2---:R-:W-:Y:S05]  /*a8b0*/  @!P2 NANOSLEEP.SYNCS 0x989680 ;  /* 0x009896800000a95d */ /* 0x004fea0003900000 */
[----:B------:R-:W2:Y:S02]  /*a8c0*/  @!P2 SYNCS.PHASECHK.TRANS64 P2, [R5+URZ+0x40], R4 ;  /* 0x000040040500a5a7 */ /* 0x000ea4000804007f */
[----:B--2---:R-:W-:Y:S05]  /*a8d0*/  @!P2 BRA `(.L_x_50) ;  /* 0xfffffffc00eca947 */ /* 0x004fea000383ffff */
[----:B------:R-:W-:Y:S05]  /*a8e0*/  BRA `(.L_x_234) ;  /* 0xffffff8400407947 */ /* 0x000fea000383ffff */
.L_x_61:
[----:B-1----:R1:W2:Y:S02]  /*a8f0*/  SYNCS.PHASECHK.TRANS64.TRYWAIT P3, [R4+URZ+0x40], R5 ;  /* 0x00004005040075a7 */ /* 0x0022a4000806017f */
[----:B--2---:R-:W-:Y:S05]  /*a900*/  @!P3 NANOSLEEP.SYNCS 0x989680 ;  /* 0x009896800000b95d */ /* 0x004fea0003900000 */
[----:B------:R-:W2:Y:S02]  /*a910*/  @!P3 SYNCS.PHASECHK.TRANS64 P3, [R4+URZ+0x40], R5 ;  /* 0x000040050400b5a7 */ /* 0x000ea4000806007f */
[----:B--2---:R-:W-:Y:S05]  /*a920*/  @!P3 BRA `(.L_x_61) ;  /* 0xfffffffc00f0b947 */ /* 0x004fea000383ffff */
[----:B------:R-:W-:Y:S05]  /*a930*/  BRA `(.L_x_235) ;  /* 0xffffff8c00a07947 */ /* 0x000fea000383ffff */
.L_x_72:
[----:B-1----:R1:W2:Y:S02]  /*a940*/  SYNCS.PHASECHK.TRANS64.TRYWAIT P3, [R4+URZ+0x40], R5 ;  /* 0x00004005040075a7 */ /* 0x0022a4000806017f */
[----:B--2---:R-:W-:Y:S05]  /*a950*/  @!P3 NANOSLEEP.SYNCS 0x989680 ;  /* 0x009896800000b95d */ /* 0x004fea0003900000 */
[----:B------:R-:W2:Y:S02]  /*a960*/  @!P3 SYNCS.PHASECHK.TRANS64 P3, [R4+URZ+0x40], R5 ;  /* 0x000040050400b5a7 */ /* 0x000ea4000806007f */
[----:B--2---:R-:W-:Y:S05]  /*a970*/  @!P3 BRA `(.L_x_72) ;  /* 0xfffffffc00f0b947 */ /* 0x004fea000383ffff */
[----:B------:R-:W-:Y:S05]  /*a980*/  BRA `(.L_x_236) ;  /* 0xffffff94009c7947 */ /* 0x000fea000383ffff */
.L_x_83:
[----:B-1----:R1:W2:Y:S02]  /*a990*/  SYNCS.PHASECHK.TRANS64.TRYWAIT P3, [R5+URZ+0x40], R4 ;  /* 0x00004004050075a7 */ /* 0x0022a4000806017f */
[----:B--2---:R-:W-:Y:S05]  /*a9a0*/  @!P3 NANOSLEEP.SYNCS 0x989680 ;  /* 0x009896800000b95d */ /* 0x004fea0003900000 */
[----:B------:R-:W2:Y:S02]  /*a9b0*/  @!P3 SYNCS.PHASECHK.TRANS64 P3, [R5+URZ+0x40], R4 ;  /* 0x000040040500b5a7 */ /* 0x000ea4000806007f */
[----:B--2---:R-:W-:Y:S05]  /*a9c0*/  @!P3 BRA `(.L_x_83) ;  /* 0xfffffffc00f0b947 */ /* 0x004fea000383ffff */
[----:B------:R-:W-:Y:S05]  /*a9d0*/  BRA `(.L_x_237) ;  /* 0xffffff9c009c7947 */ /* 0x000fea000383ffff */
.L_x_94:
[----:B-1----:R1:W2:Y:S02]  /*a9e0*/  SYNCS.PHASECHK.TRANS64.TRYWAIT P3, [R4+URZ+0x40], R5 ;  /* 0x00004005040075a7 */ /* 0x0022a4000806017f */
[----:B--2---:R-:W-:Y:S05]  /*a9f0*/  @!P3 NANOSLEEP.SYNCS 0x989680 ;  /* 0x009896800000b95d */ /* 0x004fea0003900000 */
[----:B------:R-:W2:Y:S02]  /*aa00*/  @!P3 SYNCS.PHASECHK.TRANS64 P3, [R4+URZ+0x40], R5 ;  /* 0x000040050400b5a7 */ /* 0x000ea4000806007f */
[----:B--2---:R-:W-:Y:S05]  /*aa10*/  @!P3 BRA `(.L_x_94) ;  /* 0xfffffffc00f0b947 */ /* 0x004fea000383ffff */
[----:B------:R-:W-:Y:S05]  /*aa20*/  BRA `(.L_x_238) ;  /* 0xffffffa4009c7947 */ /* 0x000fea000383ffff */
.L_x_105:
[----:B-1----:R1:W2:Y:S02]  /*aa30*/  SYNCS.PHASECHK.TRANS64.TRYWAIT P3, [R4+URZ+0x40], R5 ;  /* 0x00004005040075a7 */ /* 0x0022a4000806017f */
[----:B--2---:R-:W-:Y:S05]  /*aa40*/  @!P3 NANOSLEEP.SYNCS 0x989680 ;  /* 0x009896800000b95d */ /* 0x004fea0003900000 */
[----:B------:R-:W2:Y:S02]  /*aa50*/  @!P3 SYNCS.PHASECHK.TRANS64 P3, [R4+URZ+0x40], R5 ;  /* 0x000040050400b5a7 */ /* 0x000ea4000806007f */
[----:B--2---:R-:W-:Y:S05]  /*aa60*/  @!P3 BRA `(.L_x_105) ;  /* 0xfffffffc00f0b947 */ /* 0x004fea000383ffff */
[----:B------:R-:W-:Y:S05]  /*aa70*/  BRA `(.L_x_239) ;  /* 0xffffffac00947947 */ /* 0x000fea000383ffff */
.L_x_116:
[----:B-1----:R1:W2:Y:S02]  /*aa80*/  SYNCS.PHASECHK.TRANS64.TRYWAIT P3, [R4+URZ+0x40], R5 ;  /* 0x00004005040075a7 */ /* 0x0022a4000806017f */
[----:B--2---:R-:W-:Y:S05]  /*aa90*/  @!P3 NANOSLEEP.SYNCS 0x989680 ;  /* 0x009896800000b95d */ /* 0x004fea0003900000 */
[----:B------:R-:W2:Y:S02]  /*aaa0*/  @!P3 SYNCS.PHASECHK.TRANS64 P3, [R4+URZ+0x40], R5 ;  /* 0x000040050400b5a7 */ /* 0x000ea4000806007f */
[----:B--2---:R-:W-:Y:S05]  /*aab0*/  @!P3 BRA `(.L_x_116) ;  /* 0xfffffffc00f0b947 */ /* 0x004fea000383ffff */
[----:B------:R-:W-:Y:S05]  /*aac0*/  BRA `(.L_x_240) ;  /* 0xffffffb4008c7947 */ /* 0x000fea000383ffff */
.L_x_127:
[----:B-1----:R1:W2:Y:S02]  /*aad0*/  SYNCS.PHASECHK.TRANS64.TRYWAIT P3, [R4+URZ+0x40], R25 ;  /* 0x00004019040075a7 */ /* 0x0022a4000806017f */
[----:B--2---:R-:W-:Y:S05]  /*aae0*/  @!P3 NANOSLEEP.SYNCS 0x989680 ;  /* 0x009896800000b95d */ /* 0x004fea0003900000 */
[----:B------:R-:W2:Y:S02]  /*aaf0*/  @!P3 SYNCS.PHASECHK.TRANS64 P3, [R4+URZ+0x40], R25 ;  /* 0x000040190400b5a7 */ /* 0x000ea4000806007f */
[----:B--2---:R-:W-:Y:S05]  /*ab00*/  @!P3 BRA `(.L_x_127) ;  /* 0xfffffffc00f0b947 */ /* 0x004fea000383ffff */
[----:B------:R-:W-:Y:S05]  /*ab10*/  BRA `(.L_x_241) ;  /* 0xffffffbc00787947 */ /* 0x000fea000383ffff */
.L_x_147:
[----:B-1----:R-:W-:-:S04]  /*ab20*/  MOV R3, UR4 ;  /* 0x0000000400037c02 */ /* 0x002fc80008000f00 */
[----:B------:R1:W2:Y:S03]  /*ab30*/  SYNCS.PHASECHK.TRANS64.TRYWAIT P0, [R3+URZ+0x88], R0 ;  /* 0x00008800030075a7 */ /* 0x0002a6000800017f */
[----:B--2---:R-:W-:Y:S05]  /*ab40*/  @!P0 NANOSLEEP.SYNCS 0x989680 ;  /* 0x009896800000895d */ /* 0x004fea0003900000 */
[----:B------:R-:W2:Y:S02]  /*ab50*/  @!P0 SYNCS.PHASECHK.TRANS64 P0, [R3+URZ+0x88], R0 ;  /* 0x00008800030085a7 */ /* 0x000ea4000800007f */
[----:B--2---:R-:W-:Y:S05]  /*ab60*/  @!P0 BRA `(.L_x_147) ;  /* 0xfffffffc00ec8947 */ /* 0x004fea000383ffff */
[----:B------:R-:W-:Y:S05]  /*ab70*/  BRA `(.L_x_146) ;  /* 0xffffffd400507947 */ /* 0x000fea000383ffff */
.L_x_156:
[----:B-1----:R-:W-:-:S04]  /*ab80*/  IMAD.U32 R5, RZ, RZ, UR13 ;  /* 0x0000000dff057e24 */ /* 0x002fc8000f8e00ff */
[----:B------:R1:W2:Y:S03]  /*ab90*/  SYNCS.PHASECHK.TRANS64.TRYWAIT P1, [R5+URZ+0x60], R4 ;  /* 0x00006004050075a7 */ /* 0x0002a6000802017f */
[----:B--2---:R-:W-:Y:S05]  /*aba0*/  @!P1 NANOSLEEP.SYNCS 0x989680 ;  /* 0x009896800000995d */ /* 0x004fea0003900000 */
[----:B------:R-:W2:Y:S02]  /*abb0*/  @!P1 SYNCS.PHASECHK.TRANS64 P1, [R5+URZ+0x60], R4 ;  /* 0x00006004050095a7 */ /* 0x000ea4000802007f */
[----:B--2---:R-:W-:Y:S05]  /*abc0*/  @!P1 BRA `(.L_x_156) ;  /* 0xfffffffc00ec9947 */ /* 0x004fea000383ffff */
[----:B------:R-:W-:Y:S05]  /*abd0*/  BRA `(.L_x_242) ;  /* 0xffffffd800347947 */ /* 0x000fea000383ffff */
.L_x_162:
[----:B-12---:R-:W-:-:S04]  /*abe0*/  IMAD.U32 R5, RZ, RZ, UR13 ;  /* 0x0000000dff057e24 */ /* 0x006fc8000f8e00ff */
[----:B------:R1:W2:Y:S03]  /*abf0*/  SYNCS.PHASECHK.TRANS64.TRYWAIT P1, [R5+URZ+0x68], R4 ;  /* 0x00006804050075a7 */ /* 0x0002a6000802017f */
[----:B--2---:R-:W-:Y:S05]  /*ac00*/  @!P1 NANOSLEEP.SYNCS 0x989680 ;  /* 0x009896800000995d */ /* 0x004fea0003900000 */
[----:B------:R-:W2:Y:S02]  /*ac10*/  @!P1 SYNCS.PHASECHK.TRANS64 P1, [R5+URZ+0x68], R4 ;  /* 0x00006804050095a7 */ /* 0x000ea4000802007f */
[----:B--2---:R-:W-:Y:S05]  /*ac20*/  @!P1 BRA `(.L_x_162) ;  /* 0xfffffffc00ec9947 */ /* 0x004fea000383ffff */
[----:B------:R-:W-:Y:S05]  /*ac30*/  BRA `(.L_x_243) ;  /* 0xffffffd8007c7947 */ /* 0x000fea000383ffff */
.L_x_168:
[----:B-123--:R-:W-:-:S04]  /*ac40*/  MOV R5, UR13 ;  /* 0x0000000d00057c02 */ /* 0x00efc80008000f00 */
[----:B------:R1:W2:Y:S03]  /*ac50*/  SYNCS.PHASECHK.TRANS64.TRYWAIT P1, [R5+URZ+0x70], R4 ;  /* 0x00007004050075a7 */ /* 0x0002a6000802017f */
[----:B--2---:R-:W-:Y:S05]  /*ac60*/  @!P1 NANOSLEEP.SYNCS 0x989680 ;  /* 0x009896800000995d */ /* 0x004fea0003900000 */
[----:B------:R-:W2:Y:S02]  /*ac70*/  @!P1 SYNCS.PHASECHK.TRANS64 P1, [R5+URZ+0x70], R4 ;  /* 0x00007004050095a7 */ /* 0x000ea4000802007f */
[----:B--2---:R-:W-:Y:S05]  /*ac80*/  @!P1 BRA `(.L_x_168) ;  /* 0xfffffffc00ec9947 */ /* 0x004fea000383ffff */
[----:B------:R-:W-:Y:S05]  /*ac90*/  BRA `(.L_x_244) ;  /* 0xffffffd800d07947 */ /* 0x000fea000383ffff */
.L_x_174:
[----:B-1234-:R-:W-:-:S04]  /*aca0*/  IMAD.U32 R5, RZ, RZ, UR13 ;  /* 0x0000000dff057e24 */ /* 0x01efc8000f8e00ff */
[----:B------:R1:W2:Y:S03]  /*acb0*/  SYNCS.PHASECHK.TRANS64.TRYWAIT P1, [R5+URZ+0x78], R4 ;  /* 0x00007804050075a7 */ /* 0x0002a6000802017f */
[----:B--2---:R-:W-:Y:S05]  /*acc0*/  @!P1 NANOSLEEP.SYNCS 0x989680 ;  /* 0x009896800000995d */ /* 0x004fea0003900000 */
[----:B------:R-:W2:Y:S02]  /*acd0*/  @!P1 SYNCS.PHASECHK.TRANS64 P1, [R5+URZ+0x78], R4 ;  /* 0x00007804050095a7 */ /* 0x000ea4000802007f */
[----:B--2---:R-:W-:Y:S05]  /*ace0*/  @!P1 BRA `(.L_x_174) ;  /* 0xfffffffc00ec9947 */ /* 0x004fea000383ffff */
[----:B------:R-:W-:Y:S05]  /*acf0*/  BRA `(.L_x_245) ;  /* 0xffffffdc001c7947 */ /* 0x000fea000383ffff */
.L_x_180:
[----:B-1234-:R-:W-:-:S04]  /*ad00*/  IMAD.U32 R5, RZ, RZ, UR13 ;  /* 0x0000000dff057e24 */ /* 0x01efc8000f8e00ff */
[----:B------:R1:W2:Y:S03]  /*ad10*/  SYNCS.PHASECHK.TRANS64.TRYWAIT P1, [R5+URZ+0x60], R4 ;  /* 0x00006004050075a7 */ /* 0x0002a6000802017f */
[----:B--2---:R-:W-:Y:S05]  /*ad20*/  @!P1 NANOSLEEP.SYNCS 0x989680 ;  /* 0x009896800000995d */ /* 0x004fea0003900000 */
[----:B------:R-:W2:Y:S02]  /*ad30*/  @!P1 SYNCS.PHASECHK.TRANS64 P1, [R5+URZ+0x60], R4 ;  /* 0x00006004050095a7 */ /* 0x000ea4000802007f */
[----:B--2---:R-:W-:Y:S05]  /*ad40*/  @!P1 BRA `(.L_x_180) ;  /* 0xfffffffc00ec9947 */ /* 0x004fea000383ffff */
[----:B------:R-:W-:Y:S05]  /*ad50*/  BRA `(.L_x_246) ;  /* 0xffffffdc00707947 */ /* 0x000fea000383ffff */
.L_x_186:
[----:B-1234-:R-:W-:-:S04]  /*ad60*/  MOV R5, UR13 ;  /* 0x0000000d00057c02 */ /* 0x01efc80008000f00 */
[----:B------:R1:W2:Y:S03]  /*ad70*/  SYNCS.PHASECHK.TRANS64.TRYWAIT P1, [R5+URZ+0x68], R4 ;  /* 0x00006804050075a7 */ /* 0x0002a6000802017f */
[----:B--2---:R-:W-:Y:S05]  /*ad80*/  @!P1 NANOSLEEP.SYNCS 0x989680 ;  /* 0x009896800000995d */ /* 0x004fea0003900000 */
[----:B------:R-:W2:Y:S02]  /*ad90*/  @!P1 SYNCS.PHASECHK.TRANS64 P1, [R5+URZ+0x68], R4 ;  /* 0x00006804050095a7 */ /* 0x000ea4000802007f */
[----:B--2---:R-:W-:Y:S05]  /*ada0*/  @!P1 BRA `(.L_x_186) ;  /* 0xfffffffc00ec9947 */ /* 0x004fea000383ffff */
[----:B------:R-:W-:Y:S05]  /*adb0*/  BRA `(.L_x_247) ;  /* 0xffffffdc00b07947 */ /* 0x000fea000383ffff */
.L_x_192:
[----:B-1234-:R-:W-:-:S04]  /*adc0*/  IMAD.U32 R5, RZ, RZ, UR13 ;  /* 0x0000000dff057e24 */ /* 0x01efc8000f8e00ff */
[----:B------:R1:W2:Y:S03]  /*add0*/  SYNCS.PHASECHK.TRANS64.TRYWAIT P1, [R5+URZ+0x70], R4 ;  /* 0x00007004050075a7 */ /* 0x0002a6000802017f */
[----:B--2---:R-:W-:Y:S05]  /*ade0*/  @!P1 NANOSLEEP.SYNCS 0x989680 ;  /* 0x009896800000995d */ /* 0x004fea0003900000 */
[----:B------:R-:W2:Y:S02]  /*adf0*/  @!P1 SYNCS.PHASECHK.TRANS64 P1, [R5+URZ+0x70], R4 ;  /* 0x00007004050095a7 */ /* 0x000ea4000802007f */
[----:B--2---:R-:W-:Y:S05]  /*ae00*/  @!P1 BRA `(.L_x_192) ;  /* 0xfffffffc00ec9947 */ /* 0x004fea000383ffff */
[----:B------:R-:W-:Y:S05]  /*ae10*/  BRA `(.L_x_248) ;  /* 0xffffffdc00f87947 */ /* 0x000fea000383ffff */
.L_x_198:
[----:B-1234-:R-:W-:-:S04]  /*ae20*/  IMAD.U32 R5, RZ, RZ, UR13 ;  /* 0x0000000dff057e24 */ /* 0x01efc8000f8e00ff */
[----:B------:R1:W2:Y:S03]  /*ae30*/  SYNCS.PHASECHK.TRANS64.TRYWAIT P1, [R5+URZ+0x78], R4 ;  /* 0x00007804050075a7 */ /* 0x0002a6000802017f */
[----:B--2---:R-:W-:Y:S05]  /*ae40*/  @!P1 NANOSLEEP.SYNCS 0x989680 ;  /* 0x009896800000995d */ /* 0x004fea0003900000 */
[----:B------:R-:W2:Y:S02]  /*ae50*/  @!P1 SYNCS.PHASECHK.TRANS64 P1, [R5+URZ+0x78], R4 ;  /* 0x00007804050095a7 */ /* 0x000ea4000802007f */
[----:B--2---:R-:W-:Y:S05]  /*ae60*/  @!P1 BRA `(.L_x_198) ;  /* 0xfffffffc00ec9947 */ /* 0x004fea000383ffff */
[----:B------:R-:W-:Y:S05]  /*ae70*/  BRA `(.L_x_249) ;  /* 0xffffffe000347947 */ /* 0x000fea000383ffff */
.L_x_208:
[----:B------:R1:W1:Y:S02]  /*ae80*/  SYNCS.PHASECHK.TRANS64.TRYWAIT P0, [R0+URZ+0x60], R3 ;  /* 0x00006003000075a7 */ /* 0x000264000800017f */
[----:B-1----:R-:W-:Y:S05]  /*ae90*/  @!P0 NANOSLEEP.SYNCS 0x989680 ;  /* 0x009896800000895d */ /* 0x002fea0003900000 */
[----:B------:R-:W1:Y:S02]  /*aea0*/  @!P0 SYNCS.PHASECHK.TRANS64 P0, [R0+URZ+0x60], R3 ;  /* 0x00006003000085a7 */ /* 0x000e64000800007f */
[----:B-1----:R-:W-:Y:S05]  /*aeb0*/  @!P0 BRA `(.L_x_208) ;  /* 0xfffffffc00f08947 */ /* 0x002fea000383ffff */
[----:B------:R-:W-:Y:S05]  /*aec0*/  BRA `(.L_x_250) ;  /* 0xffffffe800187947 */ /* 0x000fea000383ffff */
.L_x_210:
[----:B------:R1:W1:Y:S02]  /*aed0*/  SYNCS.PHASECHK.TRANS64.TRYWAIT P0, [R0+URZ+0x68], R3 ;  /* 0x00006803000075a7 */ /* 0x000264000800017f */
[----:B-1----:R-:W-:Y:S05]  /*aee0*/  @!P0 NANOSLEEP.SYNCS 0x989680 ;  /* 0x009896800000895d */ /* 0x002fea0003900000 */
[----:B------:R-:W1:Y:S02]  /*aef0*/  @!P0 SYNCS.PHASECHK.TRANS64 P0, [R0+URZ+0x68], R3 ;  /* 0x00006803000085a7 */ /* 0x000e64000800007f */
[----:B-1----:R-:W-:Y:S05]  /*af00*/  @!P0 BRA `(.L_x_210) ;  /* 0xfffffffc00f08947 */ /* 0x002fea000383ffff */
[----:B------:R-:W-:Y:S05]  /*af10*/  BRA `(.L_x_251) ;  /* 0xffffffe800147947 */ /* 0x000fea000383ffff */
.L_x_212:
[----:B------:R1:W1:Y:S02]  /*af20*/  SYNCS.PHASECHK.TRANS64.TRYWAIT P0, [R0+URZ+0x70], R3 ;  /* 0x00007003000075a7 */ /* 0x000264000800017f */
[----:B-1----:R-:W-:Y:S05]  /*af30*/  @!P0 NANOSLEEP.SYNCS 0x989680 ;  /* 0x009896800000895d */ /* 0x002fea0003900000 */
[----:B------:R-:W1:Y:S02]  /*af40*/  @!P0 SYNCS.PHASECHK.TRANS64 P0, [R0+URZ+0x70], R3 ;  /* 0x00007003000085a7 */ /* 0x000e64000800007f */
[----:B-1----:R-:W-:Y:S05]  /*af50*/  @!P0 BRA `(.L_x_212) ;  /* 0xfffffffc00f08947 */ /* 0x002fea000383ffff */
[----:B------:R-:W-:Y:S05]  /*af60*/  BRA `(.L_x_252) ;  /* 0xffffffe800107947 */ /* 0x000fea000383ffff */
.L_x_216:
[----:B------:R-:W-:Y:S01]  /*af70*/  BSSY B1, `(.L_x_253) ;  /* 0x0000006000017945 */ /* 0x000fe20003800000 */
[----:B------:R-:W-:-:S07]  /*af80*/  MOV R15, 0xffffffff ;  /* 0xffffffff000f7802 */ /* 0x000fce0000000f00 */
[----:B------:R-:W-:Y:S05]  /*af90*/  WARPSYNC.COLLECTIVE R15, `(.L_x_254) ;  /* 0x000000000f0c7348 */ /* 0x000fea0003c00000 */
[----:B------:R-:W-:Y:S02]  /*afa0*/  ELECT P6, UR62, PT ;  /* 0x00000000003e782f */ /* 0x000fe400038c0000 */
[----:B------:R-:W-:Y:S01]  /*afb0*/  MOV R14, UR62 ;  /* 0x0000003e000e7c02 */ /* 0x000fe20008000f00 */
[----:B------:R-:W-:Y:S10]  /*afc0*/  ENDCOLLECTIVE ;  /* 0x000000000000791b */ /* 0x000ff40003800000 */
.L_x_254:
[----:B------:R-:W-:Y:S05]  /*afd0*/  BSYNC B1 ;  /* 0x0000000000017941 */ /* 0x000fea0003800000 */
.L_x_253:
[----:B------:R-:W-:Y:S05]  /*afe0*/  BRA `(.L_x_255) ;  /* 0xffffffe800887947 */ /* 0x000fea000383ffff */
.L_x_219:
[----:B--2---:R2:W3:Y:S02]  /*aff0*/  SYNCS.PHASECHK.TRANS64.TRYWAIT P1, [R20+URZ+0x20], R7 ;  /* 0x00002007140075a7 */ /* 0x0044e4000802017f */
[----:B---3--:R-:W-:Y:S05]  /*b000*/  @!P1 NANOSLEEP.SYNCS 0x989680 ;  /* 0x009896800000995d */ /* 0x008fea0003900000 */
[----:B------:R-:W3:Y:S02]  /*b010*/  @!P1 SYNCS.PHASECHK.TRANS64 P1, [R20+URZ+0x20], R7 ;  /* 0x00002007140095a7 */ /* 0x000ee4000802007f */
[----:B---3--:R-:W-:Y:S05]  /*b020*/  @!P1 BRA `(.L_x_219) ;  /* 0xfffffffc00f09947 */ /* 0x008fea000383ffff */
[----:B------:R-:W-:Y:S05]  /*b030*/  BRA `(.L_x_256) ;  /* 0xffffffe800bc7947 */ /* 0x000fea000383ffff */
.L_x_228:
[----:B------:R-:W-:Y:S01]  /*b040*/  BSSY B0, `(.L_x_257) ;  /* 0x0000006000007945 */ /* 0x000fe20003800000 */
[----:B------:R-:W-:-:S07]  /*b050*/  IMAD.MOV.U32 R15, RZ, RZ, -0x1 ;  /* 0xffffffffff0f7424 */ /* 0x000fce00078e00ff */
[----:B------:R-:W-:Y:S05]  /*b060*/  WARPSYNC.COLLECTIVE R15, `(.L_x_258) ;  /* 0x000000000f0c7348 */ /* 0x000fea0003c00000 */
[----:B------:R-:W-:Y:S02]  /*b070*/  ELECT P6, UR62, PT ;  /* 0x00000000003e782f */ /* 0x000fe400038c0000 */
[----:B------:R-:W-:Y:S01]  /*b080*/  MOV R14, UR62 ;  /* 0x0000003e000e7c02 */ /* 0x000fe20008000f00 */
[----:B------:R-:W-:Y:S10]  /*b090*/  ENDCOLLECTIVE ;  /* 0x000000000000791b */ /* 0x000ff40003800000 */
.L_x_258:
[----:B------:R-:W-:Y:S05]  /*b0a0*/  BSYNC B0 ;  /* 0x0000000000007941 */ /* 0x000fea0003800000 */
.L_x_257:
[----:B------:R-:W-:Y:S05]  /*b0b0*/  BRA `(.L_x_259) ;  /* 0xfffffff400187947 */ /* 0x000fea000383ffff */
.L_x_230:
[----:B-1----:R1:W2:Y:S02]  /*b0c0*/  SYNCS.PHASECHK.TRANS64.TRYWAIT P0, [R7+URZ], R4 ;  /* 0x00000004070075a7 */ /* 0x0022a4000800017f */
[----:B--2---:R-:W-:Y:S05]  /*b0d0*/  @!P0 NANOSLEEP.SYNCS 0x989680 ;  /* 0x009896800000895d */ /* 0x004fea0003900000 */
[----:B------:R-:W2:Y:S02]  /*b0e0*/  @!P0 SYNCS.PHASECHK.TRANS64 P0, [R7+URZ], R4 ;  /* 0x00000004070085a7 */ /* 0x000ea4000800007f */
[----:B--2---:R-:W-:Y:S05]  /*b0f0*/  @!P0 BRA `(.L_x_230) ;  /* 0xfffffffc00f08947 */ /* 0x004fea000383ffff */
[----:B------:R-:W-:Y:S05]  /*b100*/  BRA `(.L_x_260) ;  /* 0xfffffff400547947 */ /* 0x000fea000383ffff */
.L_x_231:
[----:B-1----:R1:W2:Y:S02]  /*b110*/  SYNCS.PHASECHK.TRANS64.TRYWAIT P0, [R6+URZ], R3 ;  /* 0x00000003060075a7 */ /* 0x0022a4000800017f */
[----:B--2---:R-:W-:Y:S05]  /*b120*/  @!P0 NANOSLEEP.SYNCS 0x989680 ;  /* 0x009896800000895d */ /* 0x004fea0003900000 */
[----:B------:R-:W2:Y:S02]  /*b130*/  @!P0 SYNCS.PHASECHK.TRANS64 P0, [R6+URZ], R3 ;  /* 0x00000003060085a7 */ /* 0x000ea4000800007f */
[----:B--2---:R-:W-:Y:S05]  /*b140*/  @!P0 BRA `(.L_x_231) ;  /* 0xfffffffc00f08947 */ /* 0x004fea000383ffff */
[----:B------:R-:W-:Y:S05]  /*b150*/  BRA `(.L_x_261) ;  /* 0xfffffff400647947 */ /* 0x000fea000383ffff */
.L_x_232:
[----:B--2---:R2:W3:Y:S02]  /*b160*/  SYNCS.PHASECHK.TRANS64.TRYWAIT P0, [R7+URZ], R4 ;  /* 0x00000004070075a7 */ /* 0x0044e4000800017f */
[----:B---3--:R-:W-:Y:S05]  /*b170*/  @!P0 NANOSLEEP.SYNCS 0x989680 ;  /* 0x009896800000895d */ /* 0x008fea0003900000 */
[----:B------:R-:W3:Y:S02]  /*b180*/  @!P0 SYNCS.PHASECHK.TRANS64 P0, [R7+URZ], R4 ;  /* 0x00000004070085a7 */ /* 0x000ee4000800007f */
[----:B---3--:R-:W-:Y:S05]  /*b190*/  @!P0 BRA `(.L_x_232) ;  /* 0xfffffffc00f08947 */ /* 0x008fea000383ffff */
[----:B------:R-:W-:Y:S05]  /*b1a0*/  BRA `(.L_x_262) ;  /* 0xfffffff4006c7947 */ /* 0x000fea000383ffff */
.L_x_263:
[----:B------:R-:W-:-:S00]  /*b1b0*/  BRA `(.L_x_263) ;  /* 0xfffffffc00fc7947 */ /* 0x000fc0000383ffff */
[----:B------:R-:W-:-:S00]  /*b1c0*/  NOP ;  /* 0x0000000000007918 */ /* 0x000fc00000000000 */
        /* <DEDUP_REMOVED lines=11> */
.L_x_264:


//--------------------- .nv.global.init           --------------------------
	.section	.nv.global.init,"aw",@progbits
.nv.global.init:
	.type		$str$22,@object
	.size		$str$22,($str$26 - $str$22)
$str$22:
        /*0000*/ 	.byte	0x6b, 0x5f, 0x74, 0x69, 0x6c, 0x65, 0x5f, 0x63, 0x6f, 0x75, 0x6e, 0x74, 0x20, 0x3e, 0x3d, 0x20
        /*0010*/ 	.byte	0x31, 0x00
	.type		$str$26,@object
	.size		$str$26,($str$27 - $str$26)
$str$26:
        /*0012*/ 	.byte	0x28, 0x61, 0x64, 0x64, 0x72, 0x65, 0x73, 0x73, 0x20, 0x26, 0x20, 0x6d, 0x61, 0x73, 0x6b, 0x29
        /*0022*/ 	.byte	0x20, 0x3d, 0x3d, 0x20, 0x30, 0x00
	.type		$str$27,@object
	.size		$str$27,($str$23 - $str$27)
$str$27:
        /*0028*/ 	.byte	0x2f, 0x74, 0x6d, 0x70, 0x2f, 0x63, 0x75, 0x74, 0x6c, 0x61, 0x73, 0x73, 0x5f, 0x73, 0x77, 0x65
        /*0038*/ 	.byte	0x65, 0x70, 0x5f, 0x73, 0x72, 0x63, 0x2f, 0x69, 0x6e, 0x63, 0x6c, 0x75, 0x64, 0x65, 0x2f, 0x63
        /*0048*/ 	.byte	0x75, 0x74, 0x65, 0x2f, 0x70, 0x6f, 0x69, 0x6e, 0x74, 0x65, 0x72, 0x5f, 0x66, 0x6c, 0x61, 0x67
        /*0058*/ 	.byte	0x67, 0x65, 0x64, 0x2e, 0x68, 0x70, 0x70, 0x00
	.type		$str$23,@object
	.size		$str$23,(__unnamed_2 - $str$23)
$str$23:
        /*0060*/ 	.byte	0x2f, 0x74, 0x6d, 0x70, 0x2f, 0x63, 0x75, 0x74, 0x6c, 0x61, 0x73, 0x73, 0x5f, 0x73, 0x77, 0x65
        /*0070*/ 	.byte	0x65, 0x70, 0x5f, 0x73, 0x72, 0x63, 0x2f, 0x69, 0x6e, 0x63, 0x6c, 0x75, 0x64, 0x65, 0x2f, 0x63
        /*0080*/ 	.byte	0x75, 0x74, 0x6c, 0x61, 0x73, 0x73, 0x2f, 0x67, 0x65, 0x6d, 0x6d, 0x2f, 0x63, 0x6f, 0x6c, 0x6c
        /*0090*/ 	.byte	0x65, 0x63, 0x74, 0x69, 0x76, 0x65, 0x2f, 0x73, 0x6d, 0x39, 0x30, 0x5f, 0x6d, 0x6d, 0x61, 0x5f
        /*00a0*/ 	.byte	0x74, 0x6d, 0x61, 0x5f, 0x67, 0x6d, 0x6d, 0x61, 0x5f, 0x73, 0x73, 0x5f, 0x77, 0x61, 0x72, 0x70
        /*00b0*/ 	.byte	0x73, 0x70, 0x65, 0x63, 0x69, 0x61, 0x6c, 0x69, 0x7a, 0x65, 0x64, 0x2e, 0x68, 0x70, 0x70, 0x00
	.type		__unnamed_2,@object
	.size		__unnamed_2,(__unnamed_1 - __unnamed_2)
__unnamed_2:
        /*00c0*/ 	.byte	0x61, 0x75, 0x74, 0x6f, 0x20, 0x63, 0x75, 0x74, 0x65, 0x3a, 0x3a, 0x61, 0x73, 0x5f, 0x70, 0x6f
        /* <DEDUP_REMOVED lines=27> */
        /*0280*/ 	.byte	0x3c, 0x34, 0x30, 0x39, 0x36, 0x3e, 0x3e, 0x3e, 0x3e, 0x3e, 0x5d, 0x00
	.type		__unnamed_1,@object
	.size		__unnamed_1,(.L_0 - __unnamed_1)
__unnamed_1:
        /* <DEDUP_REMOVED lines=181> */
        /*0ddc*/ 	.byte	0x6e, 0x74, 0x69, 0x74, 0x79, 0x5d, 0x00
.L_0:


//--------------------- .nv.shared._ZN7cutlass13device_kernelINS_4gemm6kernel13GemmUniversalIN4cute5tupleIJiiiiEEENS1_10collective13CollectiveMmaINS1_34MainloopSm90TmaGmmaWarpSpecializedILi4ENS5_IJNS4_1CILi1EEESB_SB_EEENS1_35KernelTmaWarpSpecializedCooperativeEEENS5_IJNSA_ILi256EEENSA_ILi128EEENSA_ILi64EEEEEENS_10bfloat16_tENS5_IJlSB_lEEESJ_SK_NS4_8TiledMMAINS4_8MMA_AtomIJNS4_4SM904GMMA28MMA_64x128x16_F32BF16BF16_SSILNSO_5MajorE0ELSQ_0ELNSO_7ScaleInE1ELSR_1EEEEEENS4_6LayoutINS5_IJNSA_ILi2EEESB_SB_EEENS5_IJSB_NSA_ILi0EEESX_EEEEENS5_IJNS4_10UnderscoreES10_S10_EEEEENS4_13SM90_TMA_LOADENS4_14ComposedLayoutINS4_7SwizzleILi3ELi4ELi3EEENS4_18smem_ptr_flag_bitsILi16EEENSU_INS5_IJNSA_ILi8EEESH_EEENS5_IJSH_SB_EEEEEEEvNS4_8identityES13_S1D_vS1E_EENS_8epilogue10collective18CollectiveEpilogueINS1G_22Sm90TmaWarpSpecializedILi4ELi2ELi16ELb1ELb0EEEJSI_NS5_IJSG_NSA_ILi32EEEEEESJ_SK_SJ_SK_NS1G_6fusion15FusionCallbacksIS1K_NS1N_17LinCombPerRowBiasISJ_fSJ_SJ_fLi8ELNS_15FloatRoundStyleE2EEESI_S1M_JEEES13_NS14_INS15_ILi2ELi4ELi3EEES18_NSU_INS5_IJS19_S1L_EEENS5_IJS1L_SB_EEEEEEENS4_17SM75_U32x4_LDSM_NENS4_14SM90_TMA_STOREES1X_NS4_17SM90_U32x4_STSM_NENS4_9Copy_AtomIJS20_NS_6half_tEEEEvEEEvvEEEEvNT_6ParamsE --------------------------
	.section	.nv.shared._ZN7cutlass13device_kernelINS_4gemm6kernel13GemmUniversalIN4cute5tupleIJiiiiEEENS1_10collective13CollectiveMmaINS1_34MainloopSm90TmaGmmaWarpSpecializedILi4ENS5_IJNS4_1CILi1EEESB_SB_EEENS1_35KernelTmaWarpSpecializedCooperativeEEENS5_IJNSA_ILi256EEENSA_ILi128EEENSA_ILi64EEEEEENS_10bfloat16_tENS5_IJlSB_lEEESJ_SK_NS4_8TiledMMAINS4_8MMA_AtomIJNS4_4SM904GMMA28MMA_64x128x16_F32BF16BF16_SSILNSO_5MajorE0ELSQ_0ELNSO_7ScaleInE1ELSR_1EEEEEENS4_6LayoutINS5_IJNSA_ILi2EEESB_SB_EEENS5_IJSB_NSA_ILi0EEESX_EEEEENS5_IJNS4_10UnderscoreES10_S10_EEEEENS4_13SM90_TMA_LOADENS4_14ComposedLayoutINS4_7SwizzleILi3ELi4ELi3EEENS4_18smem_ptr_flag_bitsILi16EEENSU_INS5_IJNSA_ILi8EEESH_EEENS5_IJSH_SB_EEEEEEEvNS4_8identityES13_S1D_vS1E_EENS_8epilogue10collective18CollectiveEpilogueINS1G_22Sm90TmaWarpSpecializedILi4ELi2ELi16ELb1ELb0EEEJSI_NS5_IJSG_NSA_ILi32EEEEEESJ_SK_SJ_SK_NS1G_6fusion15FusionCallbacksIS1K_NS1N_17LinCombPerRowBiasISJ_fSJ_SJ_fLi8ELNS_15FloatRoundStyleE2EEESI_S1M_JEEES13_NS14_INS15_ILi2ELi4ELi3EEES18_NSU_INS5_IJS19_S1L_EEENS5_IJS1L_SB_EEEEEEENS4_17SM75_U32x4_LDSM_NENS4_14SM90_TMA_STOREES1X_NS4_17SM90_U32x4_STSM_NENS4_9Copy_AtomIJS20_NS_6half_tEEEEvEEEvvEEEEvNT_6ParamsE,"aw",@nobits
	.sectionflags	@""
	.align	16
	.zero		1024


//--------------------- .nv.shared.reserved.0     --------------------------
	.section	.nv.shared.reserved.0,"aw",@nobits
	.weak		__nv_reservedSMEM_offset_0_alias
	.size		__nv_reservedSMEM_offset_0_alias, 0, 0
	.other		__nv_reservedSMEM_offset_0_alias,@"STO_CUDA_RESERVED_SHARED STV_DEFAULT"
__nv_reservedSMEM_offset_0_alias:
	.zero		0


//--------------------- .nv.global                --------------------------
	.section	.nv.global,"aw",@nobits
.nv.global:
	.type		_ZN39_INTERNAL_43d05911_4_k_cu_c89ee16d_27894cute1_E,@object
	.size		_ZN39_INTERNAL_43d05911_4_k_cu_c89ee16d_27894cute1_E,(_ZN39_INTERNAL_43d05911_4_k_cu_c89ee16d_27894cuda3std3__45__cpo6cbeginE - _ZN39_INTERNAL_43d05911_4_k_cu_c89ee16d_27894cute1_E)
_ZN39_INTERNAL_43d05911_4_k_cu_c89ee16d_27894cute1_E:
	.zero		1
	.type		_ZN39_INTERNAL_43d05911_4_k_cu_c89ee16d_27894cuda3std3__45__cpo6cbeginE,@object
	.size		_ZN39_INTERNAL_43d05911_4_k_cu_c89ee16d_27894cuda3std3__45__cpo6cbeginE,(_ZN39_INTERNAL_43d05911_4_k_cu_c89ee16d_27894cuda3std3__48in_placeE - _ZN39_INTERNAL_43d05911_4_k_cu_c89ee16d_27894cuda3std3__45__cpo6cbeginE)
_ZN39_INTERNAL_43d05911_4_k_cu_c89ee16d_27894cuda3std3__45__cpo6cbeginE:
	.zero		1
	.type		_ZN39_INTERNAL_43d05911_4_k_cu_c89ee16d_27894cuda3std3__48in_placeE,@object
	.size		_ZN39_INTERNAL_43d05911_4_k_cu_c89ee16d_27894cuda3std3__48in_placeE,(_ZN39_INTERNAL_43d05911_4_k_cu_c89ee16d_27894cuda3std6ranges3__45__cpo9iter_moveE - _ZN39_INTERNAL_43d05911_4_k_cu_c89ee16d_27894cuda3std3__48in_placeE)
_ZN39_INTERNAL_43d05911_4_k_cu_c89ee16d_27894cuda3std3__48in_placeE:
	.zero		1
	.type		_ZN39_INTERNAL_43d05911_4_k_cu_c89ee16d_27894cuda3std6ranges3__45__cpo9iter_moveE,@object
	.size		_ZN39_INTERNAL_43d05911_4_k_cu_c89ee16d_27894cuda3std6ranges3__45__cpo9iter_moveE,(_ZN39_INTERNAL_43d05911_4_k_cu_c89ee16d_27894cuda3std3__45__cpo5beginE - _ZN39_INTERNAL_43d05911_4_k_cu_c89ee16d_27894cuda3std6ranges3__45__cpo9iter_moveE)
_ZN39_INTERNAL_43d05911_4_k_cu_c89ee16d_27894cuda3std6ranges3__45__cpo9iter_moveE:
	.zero		1
	.type		_ZN39_INTERNAL_43d05911_4_k_cu_c89ee16d_27894cuda3std3__45__cpo5beginE,@object
	.size		_ZN39_INTERNAL_43d05911_4_k_cu_c89ee16d_27894cuda3std3__45__cpo5beginE,(_ZN39_INTERNAL_43d05911_4_k_cu_c89ee16d_27894cuda3std3__441_GLOBAL__N__43d05911_4_k_cu_c89ee16d_27896ignoreE - _ZN39_INTERNAL_43d05911_4_k_cu_c89ee16d_27894cuda3std3__45__cpo5beginE)
_ZN39_INTERNAL_43d05911_4_k_cu_c89ee16d_27894cuda3std3__45__cpo5beginE:
	.zero		1
	.type		_ZN39_INTERNAL_43d05911_4_k_cu_c89ee16d_27894cuda3std3__441_GLOBAL__N__43d05911_4_k_cu_c89ee16d_27896ignoreE,@object
	.size		_ZN39_INTERNAL_43d05911_4_k_cu_c89ee16d_27894cuda3std3__441_GLOBAL__N__43d05911_4_k_cu_c89ee16d_27896ignoreE,(_ZN39_INTERNAL_43d05911_4_k_cu_c89ee16d_27894cute7productE - _ZN39_INTERNAL_43d05911_4_k_cu_c89ee16d_27894cuda3std3__441_GLOBAL__N__43d05911_4_k_cu_c89ee16d_27896ignoreE)
_ZN39_INTERNAL_43d05911_4_k_cu_c89ee16d_27894cuda3std3__441_GLOBAL__N__43d05911_4_k_cu_c89ee16d_27896ignoreE:
	.zero		1
	.type		_ZN39_INTERNAL_43d05911_4_k_cu_c89ee16d_27894cute7productE,@object
	.size		_ZN39_INTERNAL_43d05911_4_k_cu_c89ee16d_27894cute7productE,(_ZN39_INTERNAL_43d05911_4_k_cu_c89ee16d_27894cuda3std3__45__cpo3endE - _ZN39_INTERNAL_43d05911_4_k_cu_c89ee16d_27894cute7productE)
_ZN39_INTERNAL_43d05911_4_k_cu_c89ee16d_27894cute7productE:
	.zero		1
	.type		_ZN39_INTERNAL_43d05911_4_k_cu_c89ee16d_27894cuda3std3__45__cpo3endE,@object
	.size		_ZN39_INTERNAL_43d05911_4_k_cu_c89ee16d_27894cuda3std3__45__cpo3endE,(_ZN39_INTERNAL_43d05911_4_k_cu_c89ee16d_27894cuda3std3__419piecewise_constructE - _ZN39_INTERNAL_43d05911_4_k_cu_c89ee16d_27894cuda3std3__45__cpo3endE)
_ZN39_INTERNAL_43d05911_4_k_cu_c89ee16d_27894cuda3std3__45__cpo3endE:
	.zero		1
	.type		_ZN39_INTERNAL_43d05911_4_k_cu_c89ee16d_27894cuda3std3__419piecewise_constructE,@object
	.size		_ZN39_INTERNAL_43d05911_4_k_cu_c89ee16d_27894cuda3std3__419piecewise_constructE,(_ZN39_INTERNAL_43d05911_4_k_cu_c89ee16d_27894cuda3std3__45__cpo4cendE - _ZN39_INTERNAL_43d05911_4_k_cu_c89ee16d_27894cuda3std3__419piecewise_constructE)
_ZN39_INTERNAL_43d05911_4_k_cu_c89ee16d_27894cuda3std3__419piecewise_constructE:
	.zero		1
	.type		_ZN39_INTERNAL_43d05911_4_k_cu_c89ee16d_27894cuda3std3__45__cpo4cendE,@object
	.size		_ZN39_INTERNAL_43d05911_4_k_cu_c89ee16d_27894cuda3std3__45__cpo4cendE,(_ZN39_INTERNAL_43d05911_4_k_cu_c89ee16d_27894cuda3std6ranges3__45__cpo4swapE - _ZN39_INTERNAL_43d05911_4_k_cu_c89ee16d_27894cuda3std3__45__cpo4cendE)
_ZN39_INTERNAL_43d05911_4_k_cu_c89ee16d_27894cuda3std3__45__cpo4cendE:
	.zero		1
	.type		_ZN39_INTERNAL_43d05911_4_k_cu_c89ee16d_27894cuda3std6ranges3__45__cpo4swapE,@object
	.size		_ZN39_INTERNAL_43d05911_4_k_cu_c89ee16d_27894cuda3std6ranges3__45__cpo4swapE,(.L_9 - _ZN39_INTERNAL_43d05911_4_k_cu_c89ee16d_27894cuda3std6ranges3__45__cpo4swapE)
_ZN39_INTERNAL_43d05911_4_k_cu_c89ee16d_27894cuda3std6ranges3__45__cpo4swapE:
	.zero		1
.L_9:


//--------------------- .nv.constant0._ZN7cutlass13device_kernelINS_4gemm6kernel13GemmUniversalIN4cute5tupleIJiiiiEEENS1_10collective13CollectiveMmaINS1_34MainloopSm90TmaGmmaWarpSpecializedILi4ENS5_IJNS4_1CILi1EEESB_SB_EEENS1_35KernelTmaWarpSpecializedCooperativeEEENS5_IJNSA_ILi256EEENSA_ILi128EEENSA_ILi64EEEEEENS_10bfloat16_tENS5_IJlSB_lEEESJ_SK_NS4_8TiledMMAINS4_8MMA_AtomIJNS4_4SM904GMMA28MMA_64x128x16_F32BF16BF16_SSILNSO_5MajorE0ELSQ_0ELNSO_7ScaleInE1ELSR_1EEEEEENS4_6LayoutINS5_IJNSA_ILi2EEESB_SB_EEENS5_IJSB_NSA_ILi0EEESX_EEEEENS5_IJNS4_10UnderscoreES10_S10_EEEEENS4_13SM90_TMA_LOADENS4_14ComposedLayoutINS4_7SwizzleILi3ELi4ELi3EEENS4_18smem_ptr_flag_bitsILi16EEENSU_INS5_IJNSA_ILi8EEESH_EEENS5_IJSH_SB_EEEEEEEvNS4_8identityES13_S1D_vS1E_EENS_8epilogue10collective18CollectiveEpilogueINS1G_22Sm90TmaWarpSpecializedILi4ELi2ELi16ELb1ELb0EEEJSI_NS5_IJSG_NSA_ILi32EEEEEESJ_SK_SJ_SK_NS1G_6fusion15FusionCallbacksIS1K_NS1N_17LinCombPerRowBiasISJ_fSJ_SJ_fLi8ELNS_15FloatRoundStyleE2EEESI_S1M_JEEES13_NS14_INS15_ILi2ELi4ELi3EEES18_NSU_INS5_IJS19_S1L_EEENS5_IJS1L_SB_EEEEEEENS4_17SM75_U32x4_LDSM_NENS4_14SM90_TMA_STOREES1X_NS4_17SM90_U32x4_STSM_NENS4_9Copy_AtomIJS20_NS_6half_tEEEEvEEEvvEEEEvNT_6ParamsE --------------------------
	.section	.nv.constant0._ZN7cutlass13device_kernelINS_4gemm6kernel13GemmUniversalIN4cute5tupleIJiiiiEEENS1_10collective13CollectiveMmaINS1_34MainloopSm90TmaGmmaWarpSpecializedILi4ENS5_IJNS4_1CILi1EEESB_SB_EEENS1_35KernelTmaWarpSpecializedCooperativeEEENS5_IJNSA_ILi256EEENSA_ILi128EEENSA_ILi64EEEEEENS_10bfloat16_tENS5_IJlSB_lEEESJ_SK_NS4_8TiledMMAINS4_8MMA_AtomIJNS4_4SM904GMMA28MMA_64x128x16_F32BF16BF16_SSILNSO_5MajorE0ELSQ_0ELNSO_7ScaleInE1ELSR_1EEEEEENS4_6LayoutINS5_IJNSA_ILi2EEESB_SB_EEENS5_IJSB_NSA_ILi0EEESX_EEEEENS5_IJNS4_10UnderscoreES10_S10_EEEEENS4_13SM90_TMA_LOADENS4_14ComposedLayoutINS4_7SwizzleILi3ELi4ELi3EEENS4_18smem_ptr_flag_bitsILi16EEENSU_INS5_IJNSA_ILi8EEESH_EEENS5_IJSH_SB_EEEEEEEvNS4_8identityES13_S1D_vS1E_EENS_8epilogue10collective18CollectiveEpilogueINS1G_22Sm90TmaWarpSpecializedILi4ELi2ELi16ELb1ELb0EEEJSI_NS5_IJSG_NSA_ILi32EEEEEESJ_SK_SJ_SK_NS1G_6fusion15FusionCallbacksIS1K_NS1N_17LinCombPerRowBiasISJ_fSJ_SJ_fLi8ELNS_15FloatRoundStyleE2EEESI_S1M_JEEES13_NS14_INS15_ILi2ELi4ELi3EEES18_NSU_INS5_IJS19_S1L_EEENS5_IJS1L_SB_EEEEEEENS4_17SM75_U32x4_LDSM_NENS4_14SM90_TMA_STOREES1X_NS4_17SM90_U32x4_STSM_NENS4_9Copy_AtomIJS20_NS_6half_tEEEEvEEEvvEEEEvNT_6ParamsE,"a",@progbits
	.sectionflags	@""
	.align	4
.nv.constant0._ZN7cutlass13device_kernelINS_4gemm6kernel13GemmUniversalIN4cute5tupleIJiiiiEEENS1_10collective13CollectiveMmaINS1_34MainloopSm90TmaGmmaWarpSpecializedILi4ENS5_IJNS4_1CILi1EEESB_SB_EEENS1_35KernelTmaWarpSpecializedCooperativeEEENS5_IJNSA_ILi256EEENSA_ILi128EEENSA_ILi64EEEEEENS_10bfloat16_tENS5_IJlSB_lEEESJ_SK_NS4_8TiledMMAINS4_8MMA_AtomIJNS4_4SM904GMMA28MMA_64x128x16_F32BF16BF16_SSILNSO_5MajorE0ELSQ_0ELNSO_7ScaleInE1ELSR_1EEEEEENS4_6LayoutINS5_IJNSA_ILi2EEESB_SB_EEENS5_IJSB_NSA_ILi0EEESX_EEEEENS5_IJNS4_10UnderscoreES10_S10_EEEEENS4_13SM90_TMA_LOADENS4_14ComposedLayoutINS4_7SwizzleILi3ELi4ELi3EEENS4_18smem_ptr_flag_bitsILi16EEENSU_INS5_IJNSA_ILi8EEESH_EEENS5_IJSH_SB_EEEEEEEvNS4_8identityES13_S1D_vS1E_EENS_8epilogue10collective18CollectiveEpilogueINS1G_22Sm90TmaWarpSpecializedILi4ELi2ELi16ELb1ELb0EEEJSI_NS5_IJSG_NSA_ILi32EEEEEESJ_SK_SJ_SK_NS1G_6fusion15FusionCallbacksIS1K_NS1N_17LinCombPerRowBiasISJ_fSJ_SJ_fLi8ELNS_15FloatRoundStyleE2EEESI_S1M_JEEES13_NS14_INS15_ILi2ELi4ELi3EEES18_NSU_INS5_IJS19_S1L_EEENS5_IJS1L_SB_EEEEEEENS4_17SM75_U32x4_LDSM_NENS4_14SM90_TMA_STOREES1X_NS4_17SM90_U32x4_STSM_NENS4_9Copy_AtomIJS20_NS_6half_tEEEEvEEEvvEEEEvNT_6ParamsE:
	.zero		2432


//--------------------- SYMBOLS --------------------------

	.type		.nv.reservedSmem.offset0,@object
	.size		.nv.reservedSmem.offset0,0x4
	.type		__assertfail,@function
